//
// Generated by NVIDIA NVVM Compiler
//
// Compiler Build ID: CL-36424714
// Cuda compilation tools, release 13.0, V13.0.88
// Based on NVVM 20.0.0
//

.version 9.0
.target sm_100
.address_size 64

	// .globl	_Z16computeDistancesPfS_P13DistanceLabeli
// _ZZ12findKNearestP13DistanceLabelPiiS1_S1_E11s_min_dists has been demoted
// _ZZ12findKNearestP13DistanceLabelPiiS1_S1_E13s_min_indices has been demoted

.visible .entry _Z16computeDistancesPfS_P13DistanceLabeli(
	.param .u64 .ptr .align 1 _Z16computeDistancesPfS_P13DistanceLabeli_param_0,
	.param .u64 .ptr .align 1 _Z16computeDistancesPfS_P13DistanceLabeli_param_1,
	.param .u64 .ptr .align 1 _Z16computeDistancesPfS_P13DistanceLabeli_param_2,
	.param .u32 _Z16computeDistancesPfS_P13DistanceLabeli_param_3
)
{
	.reg .pred 	%p<3>;
	.reg .b32 	%r<14>;
	.reg .b32 	%f<69>;
	.reg .b64 	%rd<16>;

	ld.param.u64 	%rd5, [_Z16computeDistancesPfS_P13DistanceLabeli_param_0];
	ld.param.u64 	%rd6, [_Z16computeDistancesPfS_P13DistanceLabeli_param_1];
	ld.param.u64 	%rd7, [_Z16computeDistancesPfS_P13DistanceLabeli_param_2];
	ld.param.u32 	%r7, [_Z16computeDistancesPfS_P13DistanceLabeli_param_3];
	mov.u32 	%r8, %ctaid.x;
	mov.u32 	%r9, %ntid.x;
	mov.u32 	%r10, %tid.x;
	mad.lo.s32 	%r1, %r8, %r9, %r10;
	setp.ge.s32 	%p1, %r1, %r7;
	@%p1 bra 	$L__BB0_4;
	mul.lo.s32 	%r12, %r1, 784;
	cvta.to.global.u64 	%rd8, %rd5;
	add.s64 	%rd1, %rd8, 32;
	cvta.to.global.u64 	%rd9, %rd6;
	add.s64 	%rd15, %rd9, 32;
	mov.f32 	%f68, 0f00000000;
	mov.b32 	%r13, 0;
$L__BB0_2:
	mul.wide.s32 	%rd10, %r12, 4;
	add.s64 	%rd11, %rd1, %rd10;
	ld.global.f32 	%f4, [%rd11+-32];
	ld.global.f32 	%f5, [%rd15+-32];
	sub.f32 	%f6, %f4, %f5;
	fma.rn.f32 	%f7, %f6, %f6, %f68;
	ld.global.f32 	%f8, [%rd11+-28];
	ld.global.f32 	%f9, [%rd15+-28];
	sub.f32 	%f10, %f8, %f9;
	fma.rn.f32 	%f11, %f10, %f10, %f7;
	ld.global.f32 	%f12, [%rd11+-24];
	ld.global.f32 	%f13, [%rd15+-24];
	sub.f32 	%f14, %f12, %f13;
	fma.rn.f32 	%f15, %f14, %f14, %f11;
	ld.global.f32 	%f16, [%rd11+-20];
	ld.global.f32 	%f17, [%rd15+-20];
	sub.f32 	%f18, %f16, %f17;
	fma.rn.f32 	%f19, %f18, %f18, %f15;
	ld.global.f32 	%f20, [%rd11+-16];
	ld.global.f32 	%f21, [%rd15+-16];
	sub.f32 	%f22, %f20, %f21;
	fma.rn.f32 	%f23, %f22, %f22, %f19;
	ld.global.f32 	%f24, [%rd11+-12];
	ld.global.f32 	%f25, [%rd15+-12];
	sub.f32 	%f26, %f24, %f25;
	fma.rn.f32 	%f27, %f26, %f26, %f23;
	ld.global.f32 	%f28, [%rd11+-8];
	ld.global.f32 	%f29, [%rd15+-8];
	sub.f32 	%f30, %f28, %f29;
	fma.rn.f32 	%f31, %f30, %f30, %f27;
	ld.global.f32 	%f32, [%rd11+-4];
	ld.global.f32 	%f33, [%rd15+-4];
	sub.f32 	%f34, %f32, %f33;
	fma.rn.f32 	%f35, %f34, %f34, %f31;
	ld.global.f32 	%f36, [%rd11];
	ld.global.f32 	%f37, [%rd15];
	sub.f32 	%f38, %f36, %f37;
	fma.rn.f32 	%f39, %f38, %f38, %f35;
	ld.global.f32 	%f40, [%rd11+4];
	ld.global.f32 	%f41, [%rd15+4];
	sub.f32 	%f42, %f40, %f41;
	fma.rn.f32 	%f43, %f42, %f42, %f39;
	ld.global.f32 	%f44, [%rd11+8];
	ld.global.f32 	%f45, [%rd15+8];
	sub.f32 	%f46, %f44, %f45;
	fma.rn.f32 	%f47, %f46, %f46, %f43;
	ld.global.f32 	%f48, [%rd11+12];
	ld.global.f32 	%f49, [%rd15+12];
	sub.f32 	%f50, %f48, %f49;
	fma.rn.f32 	%f51, %f50, %f50, %f47;
	ld.global.f32 	%f52, [%rd11+16];
	ld.global.f32 	%f53, [%rd15+16];
	sub.f32 	%f54, %f52, %f53;
	fma.rn.f32 	%f55, %f54, %f54, %f51;
	ld.global.f32 	%f56, [%rd11+20];
	ld.global.f32 	%f57, [%rd15+20];
	sub.f32 	%f58, %f56, %f57;
	fma.rn.f32 	%f59, %f58, %f58, %f55;
	ld.global.f32 	%f60, [%rd11+24];
	ld.global.f32 	%f61, [%rd15+24];
	sub.f32 	%f62, %f60, %f61;
	fma.rn.f32 	%f63, %f62, %f62, %f59;
	ld.global.f32 	%f64, [%rd11+28];
	ld.global.f32 	%f65, [%rd15+28];
	sub.f32 	%f66, %f64, %f65;
	fma.rn.f32 	%f68, %f66, %f66, %f63;
	add.s32 	%r13, %r13, 16;
	add.s32 	%r12, %r12, 16;
	add.s64 	%rd15, %rd15, 64;
	setp.ne.s32 	%p2, %r13, 784;
	@%p2 bra 	$L__BB0_2;
	sqrt.rn.f32 	%f67, %f68;
	cvta.to.global.u64 	%rd12, %rd7;
	mul.wide.s32 	%rd13, %r1, 8;
	add.s64 	%rd14, %rd12, %rd13;
	st.global.f32 	[%rd14], %f67;
$L__BB0_4:
	ret;

}
	// .globl	_Z12findKNearestP13DistanceLabelPiiS1_S1_
.visible .entry _Z12findKNearestP13DistanceLabelPiiS1_S1_(
	.param .u64 .ptr .align 1 _Z12findKNearestP13DistanceLabelPiiS1_S1__param_0,
	.param .u64 .ptr .align 1 _Z12findKNearestP13DistanceLabelPiiS1_S1__param_1,
	.param .u32 _Z12findKNearestP13DistanceLabelPiiS1_S1__param_2,
	.param .u64 .ptr .align 1 _Z12findKNearestP13DistanceLabelPiiS1_S1__param_3,
	.param .u64 .ptr .align 1 _Z12findKNearestP13DistanceLabelPiiS1_S1__param_4
)
{
	.reg .pred 	%p<60>;
	.reg .b32 	%r<212>;
	.reg .b32 	%f<110>;
	.reg .b64 	%rd<19>;
	// demoted variable
	.shared .align 4 .b8 _ZZ12findKNearestP13DistanceLabelPiiS1_S1_E11s_min_dists[1024];
	// demoted variable
	.shared .align 4 .b8 _ZZ12findKNearestP13DistanceLabelPiiS1_S1_E13s_min_indices[1024];
	ld.param.u64 	%rd6, [_Z12findKNearestP13DistanceLabelPiiS1_S1__param_0];
	ld.param.u64 	%rd4, [_Z12findKNearestP13DistanceLabelPiiS1_S1__param_1];
	ld.param.u32 	%r105, [_Z12findKNearestP13DistanceLabelPiiS1_S1__param_2];
	ld.param.u64 	%rd7, [_Z12findKNearestP13DistanceLabelPiiS1_S1__param_3];
	ld.param.u64 	%rd5, [_Z12findKNearestP13DistanceLabelPiiS1_S1__param_4];
	cvta.to.global.u64 	%rd1, %rd6;
	cvta.to.global.u64 	%rd2, %rd7;
	mov.u32 	%r1, %tid.x;
	setp.gt.u32 	%p1, %r1, 9;
	@%p1 bra 	$L__BB1_2;
	mul.wide.u32 	%rd8, %r1, 4;
	add.s64 	%rd9, %rd2, %rd8;
	mov.b32 	%r106, 0;
	st.global.u32 	[%rd9], %r106;
$L__BB1_2:
	bar.sync 	0;
	mov.u32 	%r2, %ntid.x;
	shl.b32 	%r108, %r1, 2;
	mov.u32 	%r109, _ZZ12findKNearestP13DistanceLabelPiiS1_S1_E11s_min_dists;
	add.s32 	%r3, %r109, %r108;
	mov.u32 	%r110, _ZZ12findKNearestP13DistanceLabelPiiS1_S1_E13s_min_indices;
	add.s32 	%r4, %r110, %r108;
	and.b32  	%r5, %r2, 15;
	add.s32 	%r6, %r5, -1;
	and.b32  	%r7, %r2, 7;
	add.s32 	%r8, %r7, -1;
	and.b32  	%r9, %r2, 2032;
	and.b32  	%r10, %r2, 3;
	and.b32  	%r111, %r2, -16;
	neg.s32 	%r11, %r111;
	cvta.to.global.u64 	%rd3, %rd4;
	mov.b32 	%r164, 0;
$L__BB1_3:
	setp.ge.s32 	%p2, %r1, %r105;
	mov.f32 	%f75, 0f7F800000;
	mov.b32 	%r167, -1;
	@%p2 bra 	$L__BB1_6;
	mov.b32 	%r167, -1;
	mov.f32 	%f75, 0f7F800000;
	mov.u32 	%r165, %r1;
$L__BB1_5:
	mul.wide.s32 	%rd10, %r165, 8;
	add.s64 	%rd11, %rd1, %rd10;
	ld.global.f32 	%f70, [%rd11];
	setp.lt.f32 	%p3, %f70, %f75;
	setp.ge.f32 	%p4, %f70, 0f00000000;
	and.pred  	%p5, %p3, %p4;
	selp.b32 	%r167, %r165, %r167, %p5;
	selp.f32 	%f75, %f70, %f75, %p5;
	add.s32 	%r165, %r165, %r2;
	setp.lt.s32 	%p6, %r165, %r105;
	@%p6 bra 	$L__BB1_5;
$L__BB1_6:
	setp.ne.s32 	%p7, %r1, 0;
	st.shared.f32 	[%r3], %f75;
	st.shared.u32 	[%r4], %r167;
	bar.sync 	0;
	@%p7 bra 	$L__BB1_83;
	setp.lt.u32 	%p8, %r2, 16;
	mov.f32 	%f77, 0f7F800000;
	mov.b32 	%r172, -1;
	mov.b32 	%r200, 0;
	@%p8 bra 	$L__BB1_42;
	add.s32 	%r169, %r109, 32;
	add.s32 	%r168, %r110, 32;
	mov.f32 	%f77, 0f7F800000;
	mov.b32 	%r172, -1;
	mov.u32 	%r170, %r11;
$L__BB1_9:
	.pragma "nounroll";
	ld.shared.f32 	%f5, [%r169+-32];
	setp.geu.f32 	%p9, %f5, %f77;
	@%p9 bra 	$L__BB1_11;
	ld.shared.u32 	%r172, [%r168+-32];
	mov.f32 	%f77, %f5;
$L__BB1_11:
	ld.shared.f32 	%f7, [%r169+-28];
	setp.geu.f32 	%p10, %f7, %f77;
	@%p10 bra 	$L__BB1_13;
	ld.shared.u32 	%r172, [%r168+-28];
	mov.f32 	%f77, %f7;
$L__BB1_13:
	ld.shared.f32 	%f9, [%r169+-24];
	setp.geu.f32 	%p11, %f9, %f77;
	@%p11 bra 	$L__BB1_15;
	ld.shared.u32 	%r172, [%r168+-24];
	mov.f32 	%f77, %f9;
$L__BB1_15:
	ld.shared.f32 	%f11, [%r169+-20];
	setp.geu.f32 	%p12, %f11, %f77;
	@%p12 bra 	$L__BB1_17;
	ld.shared.u32 	%r172, [%r168+-20];
	mov.f32 	%f77, %f11;
$L__BB1_17:
	ld.shared.f32 	%f13, [%r169+-16];
	setp.geu.f32 	%p13, %f13, %f77;
	@%p13 bra 	$L__BB1_19;
	ld.shared.u32 	%r172, [%r168+-16];
	mov.f32 	%f77, %f13;
$L__BB1_19:
	ld.shared.f32 	%f15, [%r169+-12];
	setp.geu.f32 	%p14, %f15, %f77;
	@%p14 bra 	$L__BB1_21;
	ld.shared.u32 	%r172, [%r168+-12];
	mov.f32 	%f77, %f15;
$L__BB1_21:
	ld.shared.f32 	%f17, [%r169+-8];
	setp.geu.f32 	%p15, %f17, %f77;
	@%p15 bra 	$L__BB1_23;
	ld.shared.u32 	%r172, [%r168+-8];
	mov.f32 	%f77, %f17;
$L__BB1_23:
	ld.shared.f32 	%f19, [%r169+-4];
	setp.geu.f32 	%p16, %f19, %f77;
	@%p16 bra 	$L__BB1_25;
	ld.shared.u32 	%r172, [%r168+-4];
	mov.f32 	%f77, %f19;
$L__BB1_25:
	ld.shared.f32 	%f21, [%r169];
	setp.geu.f32 	%p17, %f21, %f77;
	@%p17 bra 	$L__BB1_27;
	ld.shared.u32 	%r172, [%r168];
	mov.f32 	%f77, %f21;
$L__BB1_27:
	ld.shared.f32 	%f23, [%r169+4];
	setp.geu.f32 	%p18, %f23, %f77;
	@%p18 bra 	$L__BB1_29;
	ld.shared.u32 	%r172, [%r168+4];
	mov.f32 	%f77, %f23;
$L__BB1_29:
	ld.shared.f32 	%f25, [%r169+8];
	setp.geu.f32 	%p19, %f25, %f77;
	@%p19 bra 	$L__BB1_31;
	ld.shared.u32 	%r172, [%r168+8];
	mov.f32 	%f77, %f25;
$L__BB1_31:
	ld.shared.f32 	%f27, [%r169+12];
	setp.geu.f32 	%p20, %f27, %f77;
	@%p20 bra 	$L__BB1_33;
	ld.shared.u32 	%r172, [%r168+12];
	mov.f32 	%f77, %f27;
$L__BB1_33:
	ld.shared.f32 	%f29, [%r169+16];
	setp.geu.f32 	%p21, %f29, %f77;
	@%p21 bra 	$L__BB1_35;
	ld.shared.u32 	%r172, [%r168+16];
	mov.f32 	%f77, %f29;
$L__BB1_35:
	ld.shared.f32 	%f31, [%r169+20];
	setp.geu.f32 	%p22, %f31, %f77;
	@%p22 bra 	$L__BB1_37;
	ld.shared.u32 	%r172, [%r168+20];
	mov.f32 	%f77, %f31;
$L__BB1_37:
	ld.shared.f32 	%f33, [%r169+24];
	setp.geu.f32 	%p23, %f33, %f77;
	@%p23 bra 	$L__BB1_39;
	ld.shared.u32 	%r172, [%r168+24];
	mov.f32 	%f77, %f33;
$L__BB1_39:
	ld.shared.f32 	%f35, [%r169+28];
	setp.geu.f32 	%p24, %f35, %f77;
	@%p24 bra 	$L__BB1_41;
	ld.shared.u32 	%r172, [%r168+28];
	mov.f32 	%f77, %f35;
$L__BB1_41:
	add.s32 	%r170, %r170, 16;
	add.s32 	%r169, %r169, 64;
	add.s32 	%r168, %r168, 64;
	setp.ne.s32 	%p25, %r170, 0;
	mov.u32 	%r200, %r9;
	@%p25 bra 	$L__BB1_9;
$L__BB1_42:
	setp.eq.s32 	%p26, %r5, 0;
	@%p26 bra 	$L__BB1_81;
	setp.lt.u32 	%p27, %r6, 7;
	@%p27 bra 	$L__BB1_61;
	shl.b32 	%r123, %r200, 2;
	add.s32 	%r60, %r109, %r123;
	ld.shared.f32 	%f38, [%r60];
	setp.geu.f32 	%p28, %f38, %f77;
	add.s32 	%r61, %r110, %r123;
	@%p28 bra 	$L__BB1_46;
	ld.shared.u32 	%r172, [%r61];
	mov.f32 	%f77, %f38;
$L__BB1_46:
	ld.shared.f32 	%f40, [%r60+4];
	setp.geu.f32 	%p29, %f40, %f77;
	@%p29 bra 	$L__BB1_48;
	ld.shared.u32 	%r172, [%r61+4];
	mov.f32 	%f77, %f40;
$L__BB1_48:
	ld.shared.f32 	%f42, [%r60+8];
	setp.geu.f32 	%p30, %f42, %f77;
	@%p30 bra 	$L__BB1_50;
	ld.shared.u32 	%r172, [%r61+8];
	mov.f32 	%f77, %f42;
$L__BB1_50:
	ld.shared.f32 	%f44, [%r60+12];
	setp.geu.f32 	%p31, %f44, %f77;
	@%p31 bra 	$L__BB1_52;
	ld.shared.u32 	%r172, [%r61+12];
	mov.f32 	%f77, %f44;
$L__BB1_52:
	ld.shared.f32 	%f46, [%r60+16];
	setp.geu.f32 	%p32, %f46, %f77;
	@%p32 bra 	$L__BB1_54;
	ld.shared.u32 	%r172, [%r61+16];
	mov.f32 	%f77, %f46;
$L__BB1_54:
	ld.shared.f32 	%f48, [%r60+20];
	setp.geu.f32 	%p33, %f48, %f77;
	@%p33 bra 	$L__BB1_56;
	ld.shared.u32 	%r172, [%r61+20];
	mov.f32 	%f77, %f48;
$L__BB1_56:
	ld.shared.f32 	%f50, [%r60+24];
	setp.geu.f32 	%p34, %f50, %f77;
	@%p34 bra 	$L__BB1_58;
	ld.shared.u32 	%r172, [%r61+24];
	mov.f32 	%f77, %f50;
$L__BB1_58:
	ld.shared.f32 	%f52, [%r60+28];
	setp.geu.f32 	%p35, %f52, %f77;
	@%p35 bra 	$L__BB1_60;
	ld.shared.u32 	%r172, [%r61+28];
	mov.f32 	%f77, %f52;
$L__BB1_60:
	add.s32 	%r200, %r200, 8;
$L__BB1_61:
	setp.eq.s32 	%p36, %r7, 0;
	@%p36 bra 	$L__BB1_81;
	setp.lt.u32 	%p37, %r8, 3;
	@%p37 bra 	$L__BB1_72;
	shl.b32 	%r127, %r200, 2;
	add.s32 	%r82, %r109, %r127;
	ld.shared.f32 	%f55, [%r82];
	setp.geu.f32 	%p38, %f55, %f77;
	add.s32 	%r83, %r110, %r127;
	@%p38 bra 	$L__BB1_65;
	ld.shared.u32 	%r172, [%r83];
	mov.f32 	%f77, %f55;
$L__BB1_65:
	ld.shared.f32 	%f57, [%r82+4];
	setp.geu.f32 	%p39, %f57, %f77;
	@%p39 bra 	$L__BB1_67;
	ld.shared.u32 	%r172, [%r83+4];
	mov.f32 	%f77, %f57;
$L__BB1_67:
	ld.shared.f32 	%f59, [%r82+8];
	setp.geu.f32 	%p40, %f59, %f77;
	@%p40 bra 	$L__BB1_69;
	ld.shared.u32 	%r172, [%r83+8];
	mov.f32 	%f77, %f59;
$L__BB1_69:
	ld.shared.f32 	%f61, [%r82+12];
	setp.geu.f32 	%p41, %f61, %f77;
	@%p41 bra 	$L__BB1_71;
	ld.shared.u32 	%r172, [%r83+12];
	mov.f32 	%f77, %f61;
$L__BB1_71:
	add.s32 	%r200, %r200, 4;
$L__BB1_72:
	setp.eq.s32 	%p42, %r10, 0;
	@%p42 bra 	$L__BB1_81;
	shl.b32 	%r130, %r200, 2;
	add.s32 	%r96, %r109, %r130;
	ld.shared.f32 	%f64, [%r96];
	setp.geu.f32 	%p43, %f64, %f77;
	add.s32 	%r97, %r110, %r130;
	@%p43 bra 	$L__BB1_75;
	ld.shared.u32 	%r172, [%r97];
	mov.f32 	%f77, %f64;
$L__BB1_75:
	setp.eq.s32 	%p44, %r10, 1;
	@%p44 bra 	$L__BB1_81;
	ld.shared.f32 	%f66, [%r96+4];
	setp.geu.f32 	%p45, %f66, %f77;
	@%p45 bra 	$L__BB1_78;
	ld.shared.u32 	%r172, [%r97+4];
	mov.f32 	%f77, %f66;
$L__BB1_78:
	setp.eq.s32 	%p46, %r10, 2;
	@%p46 bra 	$L__BB1_81;
	ld.shared.f32 	%f73, [%r96+8];
	setp.geu.f32 	%p47, %f73, %f77;
	@%p47 bra 	$L__BB1_81;
	ld.shared.u32 	%r172, [%r97+8];
$L__BB1_81:
	setp.eq.s32 	%p48, %r172, -1;
	@%p48 bra 	$L__BB1_83;
	mul.wide.s32 	%rd12, %r172, 4;
	add.s64 	%rd13, %rd3, %rd12;
	ld.global.u32 	%r133, [%rd13];
	mul.wide.s32 	%rd14, %r133, 4;
	add.s64 	%rd15, %rd2, %rd14;
	atom.global.add.u32 	%r134, [%rd15], 1;
	mul.wide.s32 	%rd16, %r172, 8;
	add.s64 	%rd17, %rd1, %rd16;
	mov.b32 	%r135, -1082130432;
	st.global.u32 	[%rd17], %r135;
$L__BB1_83:
	bar.sync 	0;
	add.s32 	%r164, %r164, 1;
	setp.ne.s32 	%p49, %r164, 3;
	@%p49 bra 	$L__BB1_3;
	setp.ne.s32 	%p50, %r1, 0;
	@%p50 bra 	$L__BB1_86;
	ld.global.u32 	%r136, [%rd2];
	max.s32 	%r137, %r136, 0;
	ld.global.u32 	%r138, [%rd2+4];
	setp.gt.s32 	%p51, %r138, %r137;
	max.s32 	%r139, %r138, %r137;
	selp.u32 	%r140, 1, 0, %p51;
	ld.global.u32 	%r141, [%rd2+8];
	setp.gt.s32 	%p52, %r141, %r139;
	max.s32 	%r142, %r141, %r139;
	selp.b32 	%r143, 2, %r140, %p52;
	ld.global.u32 	%r144, [%rd2+12];
	setp.gt.s32 	%p53, %r144, %r142;
	max.s32 	%r145, %r144, %r142;
	selp.b32 	%r146, 3, %r143, %p53;
	ld.global.u32 	%r147, [%rd2+16];
	setp.gt.s32 	%p54, %r147, %r145;
	max.s32 	%r148, %r147, %r145;
	selp.b32 	%r149, 4, %r146, %p54;
	ld.global.u32 	%r150, [%rd2+20];
	setp.gt.s32 	%p55, %r150, %r148;
	max.s32 	%r151, %r150, %r148;
	selp.b32 	%r152, 5, %r149, %p55;
	ld.global.u32 	%r153, [%rd2+24];
	setp.gt.s32 	%p56, %r153, %r151;
	max.s32 	%r154, %r153, %r151;
	selp.b32 	%r155, 6, %r152, %p56;
	ld.global.u32 	%r156, [%rd2+28];
	setp.gt.s32 	%p57, %r156, %r154;
	max.s32 	%r157, %r156, %r154;
	selp.b32 	%r158, 7, %r155, %p57;
	ld.global.u32 	%r159, [%rd2+32];
	setp.gt.s32 	%p58, %r159, %r157;
	max.s32 	%r160, %r159, %r157;
	selp.b32 	%r161, 8, %r158, %p58;
	ld.global.u32 	%r162, [%rd2+36];
	setp.gt.s32 	%p59, %r162, %r160;
	selp.b32 	%r163, 9, %r161, %p59;
	cvta.to.global.u64 	%rd18, %rd5;
	st.global.u32 	[%rd18], %r163;
$L__BB1_86:
	ret;

}


// ===== COMPILED SASS (sm_100) =====

	.target	sm_100

	.elftype	@"ET_EXEC"


//--------------------- .note.nv.tkinfo           --------------------------
	.section	.note.nv.tkinfo,"",@"SHT_NOTE"
	.sectionflags	@"SHF_NOTE_NV_TKINFO"
	.tkinfo
        /*0018*/ 	.word	0x00000002
        /*0030*/ 	.string	""
        /*0030*/ 	.string	"ptxas"
        /*0030*/ 	.string	"Cuda compilation tools, release 13.0, V13.0.88"
        /*0030*/ 	.string	"Build cuda_13.0.r13.0/compiler.36424714_0"
        /*0030*/ 	.string	"-arch sm_100 -m 64 "



//--------------------- .note.nv.cuinfo           --------------------------
	.section	.note.nv.cuinfo,"",@"SHT_NOTE"
	.sectionflags	@"SHF_NOTE_NV_CUINFO"
        /*0018*/ 	.short	0x0002
        /*001a*/ 	.short	0x0064
        /*001c*/ 	.short	0x0082
	.zero		2


//--------------------- .nv.info                  --------------------------
	.section	.nv.info,"",@"SHT_CUDA_INFO"
	.align	4


	//----- nvinfo : EIATTR_REGCOUNT
	.align		4
        /*0000*/ 	.byte	0x04, 0x2f
        /*0002*/ 	.short	(.L_1 - .L_0)
	.align		4
.L_0:
        /*0004*/ 	.word	index@(_Z16computeDistancesPfS_P13DistanceLabeli)
        /*0008*/ 	.word	0x00000020


	//----- nvinfo : EIATTR_FRAME_SIZE
	.align		4
.L_1:
        /*000c*/ 	.byte	0x04, 0x11
        /*000e*/ 	.short	(.L_3 - .L_2)
	.align		4
.L_2:
        /*0010*/ 	.word	index@($__internal_0_$__cuda_sm20_sqrt_rn_f32_slowpath)
        /*0014*/ 	.word	0x00000000


	//----- nvinfo : EIATTR_FRAME_SIZE
	.align		4
.L_3:
        /*0018*/ 	.byte	0x04, 0x11
        /*001a*/ 	.short	(.L_5 - .L_4)
	.align		4
.L_4:
        /*001c*/ 	.word	index@(_Z16computeDistancesPfS_P13DistanceLabeli)
        /*0020*/ 	.word	0x00000000


	//----- nvinfo : EIATTR_REGCOUNT
	.align		4
.L_5:
        /*0024*/ 	.byte	0x04, 0x2f
        /*0026*/ 	.short	(.L_7 - .L_6)
	.align		4
.L_6:
        /*0028*/ 	.word	index@(_Z12findKNearestP13DistanceLabelPiiS1_S1_)
        /*002c*/ 	.word	0x00000012


	//----- nvinfo : EIATTR_FRAME_SIZE
	.align		4
.L_7:
        /*0030*/ 	.byte	0x04, 0x11
        /*0032*/ 	.short	(.L_9 - .L_8)
	.align		4
.L_8:
        /*0034*/ 	.word	index@(_Z12findKNearestP13DistanceLabelPiiS1_S1_)
        /*0038*/ 	.word	0x00000000


	//----- nvinfo : EIATTR_MIN_STACK_SIZE
	.align		4
.L_9:
        /*003c*/ 	.byte	0x04, 0x12
        /*003e*/ 	.short	(.L_11 - .L_10)
	.align		4
.L_10:
        /*0040*/ 	.word	index@(_Z12findKNearestP13DistanceLabelPiiS1_S1_)
        /*0044*/ 	.word	0x00000000


	//----- nvinfo : EIATTR_MIN_STACK_SIZE
	.align		4
.L_11:
        /*0048*/ 	.byte	0x04, 0x12
        /*004a*/ 	.short	(.L_13 - .L_12)
	.align		4
.L_12:
        /*004c*/ 	.word	index@(_Z16computeDistancesPfS_P13DistanceLabeli)
        /*0050*/ 	.word	0x00000000
.L_13:


//--------------------- .nv.compat                --------------------------
	.section	.nv.compat,"",@"SHT_CUDA_COMPAT_INFO"
	.align	4
        /*0000*/ 	.byte	0x02, 0x09, 0x00, 0x00, 0x02, 0x02, 0x01, 0x00, 0x02, 0x05, 0x05, 0x00, 0x03, 0x07, 0x01, 0x01
        /*0010*/ 	.byte	0x02, 0x03, 0x00, 0x00, 0x02, 0x06, 0x01, 0x00, 0x04, 0x0b, 0x08, 0x00, 0x01, 0x00, 0x00, 0x00
        /*0020*/ 	.byte	0x00, 0x00, 0x00, 0x00


//--------------------- .nv.info._Z12findKNearestP13DistanceLabelPiiS1_S1_ --------------------------
	.section	.nv.info._Z12findKNearestP13DistanceLabelPiiS1_S1_,"",@"SHT_CUDA_INFO"
	.sectionflags	@""
	.align	4


	//----- nvinfo : EIATTR_CUDA_API_VERSION
	.align		4
        /*0000*/ 	.byte	0x04, 0x37
        /*0002*/ 	.short	(.L_15 - .L_14)
.L_14:
        /*0004*/ 	.word	0x00000082


	//----- nvinfo : EIATTR_KPARAM_INFO
	.align		4
.L_15:
        /*0008*/ 	.byte	0x04, 0x17
        /*000a*/ 	.short	(.L_17 - .L_16)
.L_16:
        /*000c*/ 	.word	0x00000000
        /*0010*/ 	.short	0x0004
        /*0012*/ 	.short	0x0020
        /*0014*/ 	.byte	0x00, 0xf5, 0x21, 0x00


	//----- nvinfo : EIATTR_KPARAM_INFO
	.align		4
.L_17:
        /*0018*/ 	.byte	0x04, 0x17
        /*001a*/ 	.short	(.L_19 - .L_18)
.L_18:
        /*001c*/ 	.word	0x00000000
        /*0020*/ 	.short	0x0003
        /*0022*/ 	.short	0x0018
        /*0024*/ 	.byte	0x00, 0xf5, 0x21, 0x00


	//----- nvinfo : EIATTR_KPARAM_INFO
	.align		4
.L_19:
        /*0028*/ 	.byte	0x04, 0x17
        /*002a*/ 	.short	(.L_21 - .L_20)
.L_20:
        /*002c*/ 	.word	0x00000000
        /*0030*/ 	.short	0x0002
        /*0032*/ 	.short	0x0010
        /*0034*/ 	.byte	0x00, 0xf0, 0x11, 0x00


	//----- nvinfo : EIATTR_KPARAM_INFO
	.align		4
.L_21:
        /*0038*/ 	.byte	0x04, 0x17
        /*003a*/ 	.short	(.L_23 - .L_22)
.L_22:
        /*003c*/ 	.word	0x00000000
        /*0040*/ 	.short	0x0001
        /*0042*/ 	.short	0x0008
        /*0044*/ 	.byte	0x00, 0xf5, 0x21, 0x00


	//----- nvinfo : EIATTR_KPARAM_INFO
	.align		4
.L_23:
        /*0048*/ 	.byte	0x04, 0x17
        /*004a*/ 	.short	(.L_25 - .L_24)
.L_24:
        /*004c*/ 	.word	0x00000000
        /*0050*/ 	.short	0x0000
        /*0052*/ 	.short	0x0000
        /*0054*/ 	.byte	0x00, 0xf5, 0x21, 0x00


	//----- nvinfo : EIATTR_SPARSE_MMA_MASK
	.align		4
.L_25:
        /*0058*/ 	.byte	0x03, 0x50
        /*005a*/ 	.short	0x0000


	//----- nvinfo : EIATTR_MAXREG_COUNT
	.align		4
        /*005c*/ 	.byte	0x03, 0x1b
        /*005e*/ 	.short	0x00ff


	//----- nvinfo : EIATTR_NUM_BARRIERS
	.align		4
        /*0060*/ 	.byte	0x02, 0x4c
        /*0062*/ 	.byte	0x01
	.zero		1


	//----- nvinfo : EIATTR_MERCURY_ISA_VERSION
	.align		4
        /*0064*/ 	.byte	0x03, 0x5f
        /*0066*/ 	.short	0x0101


	//----- nvinfo : EIATTR_UNUSED_LOAD_BYTE_OFFSET
	.align		4
        /*0068*/ 	.byte	0x04, 0x44
        /*006a*/ 	.short	(.L_27 - .L_26)


	//   ....[0]....
.L_26:
        /*006c*/ 	.word	0x00000b30
        /*0070*/ 	.word	0x00000fff


	//----- nvinfo : EIATTR_VRC_CTA_INIT_COUNT
	.align		4
.L_27:
        /*0074*/ 	.byte	0x02, 0x4a
	.zero		1
	.zero		1


	//----- nvinfo : EIATTR_EXIT_INSTR_OFFSETS
	.align		4
        /*0078*/ 	.byte	0x04, 0x1c
        /*007a*/ 	.short	(.L_29 - .L_28)


	//   ....[0]....
.L_28:
        /*007c*/ 	.word	0x00000d00


	//   ....[1]....
        /*0080*/ 	.word	0x00000f90


	//----- nvinfo : EIATTR_CRS_STACK_SIZE
	.align		4
.L_29:
        /*0084*/ 	.byte	0x04, 0x1e
        /*0086*/ 	.short	(.L_31 - .L_30)
.L_30:
        /*0088*/ 	.word	0x00000000


	//----- nvinfo : EIATTR_CBANK_PARAM_SIZE
	.align		4
.L_31:
        /*008c*/ 	.byte	0x03, 0x19
        /*008e*/ 	.short	0x0028


	//----- nvinfo : EIATTR_PARAM_CBANK
	.align		4
        /*0090*/ 	.byte	0x04, 0x0a
        /*0092*/ 	.short	(.L_33 - .L_32)
	.align		4
.L_32:
        /*0094*/ 	.word	index@(.nv.constant0._Z12findKNearestP13DistanceLabelPiiS1_S1_)
        /*0098*/ 	.short	0x0380
        /*009a*/ 	.short	0x0028


	//----- nvinfo : EIATTR_SW_WAR
	.align		4
.L_33:
        /*009c*/ 	.byte	0x04, 0x36
        /*009e*/ 	.short	(.L_35 - .L_34)
.L_34:
        /*00a0*/ 	.word	0x00000008
.L_35:


//--------------------- .nv.info._Z16computeDistancesPfS_P13DistanceLabeli --------------------------
	.section	.nv.info._Z16computeDistancesPfS_P13DistanceLabeli,"",@"SHT_CUDA_INFO"
	.sectionflags	@""
	.align	4


	//----- nvinfo : EIATTR_CUDA_API_VERSION
	.align		4
        /*0000*/ 	.byte	0x04, 0x37
        /*0002*/ 	.short	(.L_37 - .L_36)
.L_36:
        /*0004*/ 	.word	0x00000082


	//----- nvinfo : EIATTR_KPARAM_INFO
	.align		4
.L_37:
        /*0008*/ 	.byte	0x04, 0x17
        /*000a*/ 	.short	(.L_39 - .L_38)
.L_38:
        /*000c*/ 	.word	0x00000000
        /*0010*/ 	.short	0x0003
        /*0012*/ 	.short	0x0018
        /*0014*/ 	.byte	0x00, 0xf0, 0x11, 0x00


	//----- nvinfo : EIATTR_KPARAM_INFO
	.align		4
.L_39:
        /*0018*/ 	.byte	0x04, 0x17
        /*001a*/ 	.short	(.L_41 - .L_40)
.L_40:
        /*001c*/ 	.word	0x00000000
        /*0020*/ 	.short	0x0002
        /*0022*/ 	.short	0x0010
        /*0024*/ 	.byte	0x00, 0xf5, 0x21, 0x00


	//----- nvinfo : EIATTR_KPARAM_INFO
	.align		4
.L_41:
        /*0028*/ 	.byte	0x04, 0x17
        /*002a*/ 	.short	(.L_43 - .L_42)
.L_42:
        /*002c*/ 	.word	0x00000000
        /*0030*/ 	.short	0x0001
        /*0032*/ 	.short	0x0008
        /*0034*/ 	.byte	0x00, 0xf5, 0x21, 0x00


	//----- nvinfo : EIATTR_KPARAM_INFO
	.align		4
.L_43:
        /*0038*/ 	.byte	0x04, 0x17
        /*003a*/ 	.short	(.L_45 - .L_44)
.L_44:
        /*003c*/ 	.word	0x00000000
        /*0040*/ 	.short	0x0000
        /*0042*/ 	.short	0x0000
        /*0044*/ 	.byte	0x00, 0xf5, 0x21, 0x00


	//----- nvinfo : EIATTR_SPARSE_MMA_MASK
	.align		4
.L_45:
        /*0048*/ 	.byte	0x03, 0x50
        /*004a*/ 	.short	0x0000


	//----- nvinfo : EIATTR_MAXREG_COUNT
	.align		4
        /*004c*/ 	.byte	0x03, 0x1b
        /*004e*/ 	.short	0x00ff


	//----- nvinfo : EIATTR_MERCURY_ISA_VERSION
	.align		4
        /*0050*/ 	.byte	0x03, 0x5f
        /*0052*/ 	.short	0x0101


	//----- nvinfo : EIATTR_VRC_CTA_INIT_COUNT
	.align		4
        /*0054*/ 	.byte	0x02, 0x4a
	.zero		1
	.zero		1


	//----- nvinfo : EIATTR_EXIT_INSTR_OFFSETS
	.align		4
        /*0058*/ 	.byte	0x04, 0x1c
        /*005a*/ 	.short	(.L_47 - .L_46)


	//   ....[0]....
.L_46:
        /*005c*/ 	.word	0x00000070


	//   ....[1]....
        /*0060*/ 	.word	0x000006d0


	//----- nvinfo : EIATTR_CRS_STACK_SIZE
	.align		4
.L_47:
        /*0064*/ 	.byte	0x04, 0x1e
        /*0066*/ 	.short	(.L_49 - .L_48)
.L_48:
        /*0068*/ 	.word	0x00000000


	//----- nvinfo : EIATTR_CBANK_PARAM_SIZE
	.align		4
.L_49:
        /*006c*/ 	.byte	0x03, 0x19
        /*006e*/ 	.short	0x001c


	//----- nvinfo : EIATTR_PARAM_CBANK
	.align		4
        /*0070*/ 	.byte	0x04, 0x0a
        /*0072*/ 	.short	(.L_51 - .L_50)
	.align		4
.L_50:
        /*0074*/ 	.word	index@(.nv.constant0._Z16computeDistancesPfS_P13DistanceLabeli)
        /*0078*/ 	.short	0x0380
        /*007a*/ 	.short	0x001c


	//----- nvinfo : EIATTR_SW_WAR
	.align		4
.L_51:
        /*007c*/ 	.byte	0x04, 0x36
        /*007e*/ 	.short	(.L_53 - .L_52)
.L_52:
        /*0080*/ 	.word	0x00000008
.L_53:


//--------------------- .nv.callgraph             --------------------------
	.section	.nv.callgraph,"",@"SHT_CUDA_CALLGRAPH"
	.align	4
	.sectionentsize	8
	.align		4
        /*0000*/ 	.word	0x00000000
	.align		4
        /*0004*/ 	.word	0xffffffff
	.align		4
        /*0008*/ 	.word	0x00000000
	.align		4
        /*000c*/ 	.word	0xfffffffe
	.align		4
        /*0010*/ 	.word	0x00000000
	.align		4
        /*0014*/ 	.word	0xfffffffd
	.align		4
        /*0018*/ 	.word	0x00000000
	.align		4
        /*001c*/ 	.word	0xfffffffc


//--------------------- .text._Z12findKNearestP13DistanceLabelPiiS1_S1_ --------------------------
	.section	.text._Z12findKNearestP13DistanceLabelPiiS1_S1_,"ax",@progbits
	.align	128
        .global         _Z12findKNearestP13DistanceLabelPiiS1_S1_
        .type           _Z12findKNearestP13DistanceLabelPiiS1_S1_,@function
        .size           _Z12findKNearestP13DistanceLabelPiiS1_S1_,(.L_x_19 - _Z12findKNearestP13DistanceLabelPiiS1_S1_)
        .other          _Z12findKNearestP13DistanceLabelPiiS1_S1_,@"STO_CUDA_ENTRY STV_DEFAULT"
_Z12findKNearestP13DistanceLabelPiiS1_S1_:
.text._Z12findKNearestP13DistanceLabelPiiS1_S1_:
[----:B------:R-:W-:Y:S01]  /*0000*/  LDC R1, c[0x0][0x37c] ;  /* 0x0000df00ff017b82 */ /* 0x000fe20000000800 */
[----:B------:R-:W0:Y:S01]  /*0010*/  S2R R0, SR_TID.X ;  /* 0x0000000000007919 */ /* 0x000e220000002100 */
[----:B------:R-:W1:Y:S06]  /*0020*/  LDCU.64 UR16, c[0x0][0x358] ;  /* 0x00006b00ff1077ac */ /* 0x000e6c0008000a00 */
[----:B------:R-:W2:Y:S01]  /*0030*/  S2UR UR6, SR_CgaCtaId ;  /* 0x00000000000679c3 */ /* 0x000ea20000008800 */
[----:B------:R-:W3:Y:S01]  /*0040*/  LDCU UR15, c[0x0][0x360] ;  /* 0x00006c00ff0f77ac */ /* 0x000ee20008000800 */
[----:B------:R-:W-:Y:S01]  /*0050*/  UMOV UR4, 0x400 ;  /* 0x0000040000047882 */ /* 0x000fe20000000000 */
[----:B---3--:R-:W-:-:S02]  /*0060*/  ULOP3.LUT UR10, UR15, 0xf, URZ, 0xc0, !UPT ;  /* 0x0000000f0f0a7892 */ /* 0x008fc4000f8ec0ff */
[----:B------:R-:W-:Y:S02]  /*0070*/  ULOP3.LUT UR11, UR15, 0x7, URZ, 0xc0, !UPT ;  /* 0x000000070f0b7892 */ /* 0x000fe4000f8ec0ff */
[----:B--2---:R-:W-:Y:S02]  /*0080*/  ULEA UR9, UR6, UR4, 0x18 ;  /* 0x0000000406097291 */ /* 0x004fe4000f8ec0ff */
[----:B------:R-:W-:Y:S02]  /*0090*/  UIADD3 UR4, UPT, UPT, UR4, 0x400, URZ ;  /* 0x0000040004047890 */ /* 0x000fe4000fffe0ff */
[----:B------:R-:W-:Y:S01]  /*00a0*/  ULOP3.LUT UR5, UR15, 0xfffffff0, URZ, 0xc0, !UPT ;  /* 0xfffffff00f057892 */ /* 0x000fe2000f8ec0ff */
[----:B0-----:R-:W-:Y:S01]  /*00b0*/  ISETP.GT.U32.AND P0, PT, R0, 0x9, PT ;  /* 0x000000090000780c */ /* 0x001fe20003f04070 */
[----:B------:R-:W-:Y:S02]  /*00c0*/  ULEA UR6, UR6, UR4, 0x18 ;  /* 0x0000000406067291 */ /* 0x000fe4000f8ec0ff */
[----:B------:R-:W-:-:S02]  /*00d0*/  UIADD3 UR4, UPT, UPT, UR10, -0x1, URZ ;  /* 0xffffffff0a047890 */ /* 0x000fc4000fffe0ff */
[----:B------:R-:W-:Y:S02]  /*00e0*/  UIADD3 UR12, UPT, UPT, UR11, -0x1, URZ ;  /* 0xffffffff0b0c7890 */ /* 0x000fe4000fffe0ff */
[----:B------:R-:W-:Y:S02]  /*00f0*/  UISETP.GE.U32.AND UP0, UPT, UR4, 0x7, UPT ;  /* 0x000000070400788c */ /* 0x000fe4000bf06070 */
[----:B------:R-:W-:Y:S02]  /*0100*/  ULOP3.LUT UR7, UR15, 0x7f0, URZ, 0xc0, !UPT ;  /* 0x000007f00f077892 */ /* 0x000fe4000f8ec0ff */
[----:B------:R-:W-:Y:S02]  /*0110*/  ULOP3.LUT UR13, UR15, 0x3, URZ, 0xc0, !UPT ;  /* 0x000000030f0d7892 */ /* 0x000fe4000f8ec0ff */
[----:B------:R-:W0:Y:S01]  /*0120*/  @!P0 LDC.64 R2, c[0x0][0x398] ;  /* 0x0000e600ff028b82 */ /* 0x000e220000000a00 */
[----:B------:R-:W-:Y:S02]  /*0130*/  UIADD3 UR8, UPT, UPT, -UR5, URZ, URZ ;  /* 0x000000ff05087290 */ /* 0x000fe4000fffe1ff */
[----:B------:R-:W-:Y:S01]  /*0140*/  UISETP.GE.U32.AND UP1, UPT, UR12, 0x3, UPT ;  /* 0x000000030c00788c */ /* 0x000fe2000bf26070 */
[----:B------:R-:W-:Y:S01]  /*0150*/  UMOV UR4, URZ ;  /* 0x000000ff00047c82 */ /* 0x000fe20008000000 */
[----:B0-----:R-:W-:-:S05]  /*0160*/  @!P0 IMAD.WIDE.U32 R2, R0, 0x4, R2 ;  /* 0x0000000400028825 */ /* 0x001fca00078e0002 */
[----:B-1----:R0:W-:Y:S02]  /*0170*/  @!P0 STG.E desc[UR16][R2.64], RZ ;  /* 0x000000ff02008986 */ /* 0x0021e4000c101910 */
[C---:B0-----:R-:W-:Y:S02]  /*0180*/  LEA R2, R0.reuse, UR9, 0x2 ;  /* 0x0000000900027c11 */ /* 0x041fe4000f8e10ff */
[----:B------:R-:W-:Y:S01]  /*0190*/  LEA R3, R0, UR6, 0x2 ;  /* 0x0000000600037c11 */ /* 0x000fe2000f8e10ff */
[----:B------:R-:W-:Y:S06]  /*01a0*/  BAR.SYNC.DEFER_BLOCKING 0x0 ;  /* 0x0000000000007b1d */ /* 0x000fec0000010000 */
.L_x_10:
[----:B0-----:R-:W0:Y:S01]  /*01b0*/  LDCU UR5, c[0x0][0x390] ;  /* 0x00007200ff0577ac */ /* 0x001e220008000800 */
[----:B------:R-:W-:Y:S01]  /*01c0*/  BSSY.RECONVERGENT B0, `(.L_x_0) ;  /* 0x0000012000007945 */ /* 0x000fe20003800200 */
[----:B------:R-:W-:Y:S02]  /*01d0*/  IMAD.MOV.U32 R9, RZ, RZ, 0x7f800000 ;  /* 0x7f800000ff097424 */ /* 0x000fe400078e00ff */
[----:B------:R-:W-:Y:S01]  /*01e0*/  IMAD.MOV.U32 R8, RZ, RZ, -0x1 ;  /* 0xffffffffff087424 */ /* 0x000fe200078e00ff */
[----:B0-----:R-:W-:-:S13]  /*01f0*/  ISETP.GE.AND P0, PT, R0, UR5, PT ;  /* 0x0000000500007c0c */ /* 0x001fda000bf06270 */
[----:B-1----:R-:W-:Y:S05]  /*0200*/  @P0 BRA `(.L_x_1) ;  /* 0x0000000000340947 */ /* 0x002fea0003800000 */
[----:B------:R-:W0:Y:S01]  /*0210*/  LDC.64 R6, c[0x0][0x380] ;  /* 0x0000e000ff067b82 */ /* 0x000e220000000a00 */
[----:B------:R-:W-:Y:S02]  /*0220*/  IMAD.MOV.U32 R8, RZ, RZ, -0x1 ;  /* 0xffffffffff087424 */ /* 0x000fe400078e00ff */
[----:B------:R-:W-:Y:S02]  /*0230*/  IMAD.MOV.U32 R9, RZ, RZ, 0x7f800000 ;  /* 0x7f800000ff097424 */ /* 0x000fe400078e00ff */
[----:B------:R-:W-:-:S07]  /*0240*/  IMAD.MOV.U32 R11, RZ, RZ, R0 ;  /* 0x000000ffff0b7224 */ /* 0x000fce00078e0000 */
.L_x_2:
[----:B0-----:R-:W-:-:S06]  /*0250*/  IMAD.WIDE R4, R11, 0x8, R6 ;  /* 0x000000080b047825 */ /* 0x001fcc00078e0206 */
[----:B------:R-:W2:Y:S02]  /*0260*/  LDG.E R4, desc[UR16][R4.64] ;  /* 0x0000001004047981 */ /* 0x000ea4000c1e1900 */
[----:B--2---:R-:W-:-:S04]  /*0270*/  FSETP.GE.AND P0, PT, R4, RZ, PT ;  /* 0x000000ff0400720b */ /* 0x004fc80003f06000 */
[----:B------:R-:W-:-:S04]  /*0280*/  FSETP.LT.AND P0, PT, R4, R9, P0 ;  /* 0x000000090400720b */ /* 0x000fc80000701000 */
[C---:B------:R-:W-:Y:S01]  /*0290*/  SEL R8, R11.reuse, R8, P0 ;  /* 0x000000080b087207 */ /* 0x040fe20000000000 */
[----:B------:R-:W-:Y:S01]  /*02a0*/  VIADD R11, R11, UR15 ;  /* 0x0000000f0b0b7c36 */ /* 0x000fe20008000000 */
[----:B------:R-:W-:-:S04]  /*02b0*/  FSEL R9, R4, R9, P0 ;  /* 0x0000000904097208 */ /* 0x000fc80000000000 */
[----:B------:R-:W-:-:S13]  /*02c0*/  ISETP.GE.AND P1, PT, R11, UR5, PT ;  /* 0x000000050b007c0c */ /* 0x000fda000bf26270 */
[----:B------:R-:W-:Y:S05]  /*02d0*/  @!P1 BRA `(.L_x_2) ;  /* 0xfffffffc00dc9947 */ /* 0x000fea000383ffff */
.L_x_1:
[----:B------:R-:W-:Y:S05]  /*02e0*/  BSYNC.RECONVERGENT B0 ;  /* 0x0000000000007941 */ /* 0x000fea0003800200 */
.L_x_0:
[----:B------:R-:W-:Y:S01]  /*02f0*/  ISETP.NE.AND P0, PT, R0, RZ, PT ;  /* 0x000000ff0000720c */ /* 0x000fe20003f05270 */
[----:B------:R-:W-:Y:S01]  /*0300*/  UIADD3 UR4, UPT, UPT, UR4, 0x1, URZ ;  /* 0x0000000104047890 */ /* 0x000fe2000fffe0ff */
[----:B------:R0:W-:Y:S01]  /*0310*/  STS [R2], R9 ;  /* 0x0000000902007388 */ /* 0x0001e20000000800 */
[----:B------:R-:W-:Y:S02]  /*0320*/  BSSY.RECONVERGENT B0, `(.L_x_3) ;  /* 0x000009a000007945 */ /* 0x000fe40003800200 */
[----:B------:R-:W-:Y:S01]  /*0330*/  UISETP.NE.AND UP2, UPT, UR4, 0x3, UPT ;  /* 0x000000030400788c */ /* 0x000fe2000bf45270 */
[----:B------:R0:W-:Y:S01]  /*0340*/  STS [R3], R8 ;  /* 0x0000000803007388 */ /* 0x0001e20000000800 */
[----:B------:R-:W-:Y:S06]  /*0350*/  BAR.SYNC.DEFER_BLOCKING 0x0 ;  /* 0x0000000000007b1d */ /* 0x000fec0000010000 */
[----:B------:R-:W-:Y:S05]  /*0360*/  @P0 BRA `(.L_x_4) ;  /* 0x0000000800540947 */ /* 0x000fea0003800000 */
[----:B------:R-:W-:Y:S01]  /*0370*/  UISETP.GE.U32.AND UP3, UPT, UR15, 0x10, UPT ;  /* 0x000000100f00788c */ /* 0x000fe2000bf66070 */
[----:B------:R-:W-:Y:S01]  /*0380*/  IMAD.MOV.U32 R13, RZ, RZ, 0x7f800000 ;  /* 0x7f800000ff0d7424 */ /* 0x000fe200078e00ff */
[----:B------:R-:W-:Y:S01]  /*0390*/  UMOV UR5, URZ ;  /* 0x000000ff00057c82 */ /* 0x000fe20008000000 */
[----:B------:R-:W-:-:S06]  /*03a0*/  IMAD.MOV.U32 R12, RZ, RZ, -0x1 ;  /* 0xffffffffff0c7424 */ /* 0x000fcc00078e00ff */
[----:B------:R-:W-:Y:S05]  /*03b0*/  BRA.U !UP3, `(.L_x_5) ;  /* 0x000000010bfc7547 */ /* 0x000fea000b800000 */
[----:B------:R-:W-:Y:S01]  /*03c0*/  IMAD.MOV.U32 R13, RZ, RZ, 0x7f800000 ;  /* 0x7f800000ff0d7424 */ /* 0x000fe200078e00ff */
[----:B------:R-:W-:Y:S01]  /*03d0*/  UIADD3 UR12, UPT, UPT, UR9, 0x20, URZ ;  /* 0x00000020090c7890 */ /* 0x000fe2000fffe0ff */
[----:B------:R-:W-:Y:S01]  /*03e0*/  IMAD.MOV.U32 R12, RZ, RZ, -0x1 ;  /* 0xffffffffff0c7424 */ /* 0x000fe200078e00ff */
[----:B------:R-:W-:Y:S01]  /*03f0*/  UIADD3 UR14, UPT, UPT, UR6, 0x20, URZ ;  /* 0x00000020060e7890 */ /* 0x000fe2000fffe0ff */
[----:B------:R-:W-:-:S11]  /*0400*/  UMOV UR5, UR8 ;  /* 0x0000000800057c82 */ /* 0x000fd60008000000 */
.L_x_6:
[----:B0-----:R-:W0:Y:S01]  /*0410*/  LDS.128 R8, [UR12+-0x20] ;  /* 0xffffe00cff087984 */ /* 0x001e220008000c00 */
[----:B------:R-:W-:-:S03]  /*0420*/  UIADD3 UR5, UPT, UPT, UR5, 0x10, URZ ;  /* 0x0000001005057890 */ /* 0x000fc6000fffe0ff */
[----:B------:R-:W1:Y:S01]  /*0430*/  LDS.128 R4, [UR12+-0x10] ;  /* 0xfffff00cff047984 */ /* 0x000e620008000c00 */
[----:B------:R-:W-:Y:S01]  /*0440*/  UISETP.NE.AND UP3, UPT, UR5, URZ, UPT ;  /* 0x000000ff0500728c */ /* 0x000fe2000bf65270 */
[----:B0-----:R-:W-:-:S13]  /*0450*/  FSETP.GEU.AND P0, PT, R8, R13, PT ;  /* 0x0000000d0800720b */ /* 0x001fda0003f0e000 */
[----:B------:R-:W-:Y:S01]  /*0460*/  @!P0 IMAD.MOV.U32 R13, RZ, RZ, R8 ;  /* 0x000000ffff0d8224 */ /* 0x000fe200078e0008 */
[----:B------:R-:W-:Y:S04]  /*0470*/  @!P0 LDS R12, [UR14+-0x20] ;  /* 0xffffe00eff0c8984 */ /* 0x000fe80008000800 */
[----:B------:R-:W-:-:S13]  /*0480*/  FSETP.GEU.AND P0, PT, R9, R13, PT ;  /* 0x0000000d0900720b */ /* 0x000fda0003f0e000 */
        /* <DEDUP_REMOVED lines=8> */
[----:B-1----:R-:W-:Y:S01]  /*0510*/  FSETP.GEU.AND P0, PT, R4, R13, PT ;  /* 0x0000000d0400720b */ /* 0x002fe20003f0e000 */
[----:B------:R-:W0:-:S12]  /*0520*/  LDS.128 R8, [UR12] ;  /* 0x0000000cff087984 */ /* 0x000e180008000c00 */
        /* <DEDUP_REMOVED lines=11> */
[----:B0-----:R-:W-:Y:S01]  /*05e0*/  FSETP.GEU.AND P0, PT, R8, R13, PT ;  /* 0x0000000d0800720b */ /* 0x001fe20003f0e000 */
[----:B------:R-:W0:Y:S01]  /*05f0*/  LDS.128 R4, [UR12+0x10] ;  /* 0x0000100cff047984 */ /* 0x000e220008000c00 */
[----:B------:R-:W-:-:S11]  /*0600*/  UIADD3 UR12, UPT, UPT, UR12, 0x40, URZ ;  /* 0x000000400c0c7890 */ /* 0x000fd6000fffe0ff */
[----:B------:R-:W-:Y:S01]  /*0610*/  @!P0 IMAD.MOV.U32 R13, RZ, RZ, R8 ;  /* 0x000000ffff0d8224 */ /* 0x000fe200078e0008 */
[----:B------:R-:W1:Y:S04]  /*0620*/  @!P0 LDS R12, [UR14] ;  /* 0x0000000eff0c8984 */ /* 0x000e680008000800 */
[----:B------:R-:W-:-:S13]  /*0630*/  FSETP.GEU.AND P0, PT, R9, R13, PT ;  /* 0x0000000d0900720b */ /* 0x000fda0003f0e000 */
[----:B------:R-:W-:Y:S01]  /*0640*/  @!P0 IMAD.MOV.U32 R13, RZ, RZ, R9 ;  /* 0x000000ffff0d8224 */ /* 0x000fe200078e0009 */
[----:B------:R-:W2:Y:S04]  /*0650*/  @!P0 LDS R12, [UR14+0x4] ;  /* 0x0000040eff0c8984 */ /* 0x000ea80008000800 */
[----:B------:R-:W-:-:S13]  /*0660*/  FSETP.GEU.AND P0, PT, R10, R13, PT ;  /* 0x0000000d0a00720b */ /* 0x000fda0003f0e000 */
[----:B------:R-:W-:Y:S01]  /*0670*/  @!P0 IMAD.MOV.U32 R13, RZ, RZ, R10 ;  /* 0x000000ffff0d8224 */ /* 0x000fe200078e000a */
[----:B------:R-:W3:Y:S04]  /*0680*/  @!P0 LDS R12, [UR14+0x8] ;  /* 0x0000080eff0c8984 */ /* 0x000ee80008000800 */
[----:B------:R-:W-:-:S13]  /*0690*/  FSETP.GEU.AND P0, PT, R11, R13, PT ;  /* 0x0000000d0b00720b */ /* 0x000fda0003f0e000 */
[----:B------:R-:W-:Y:S01]  /*06a0*/  @!P0 IMAD.MOV.U32 R13, RZ, RZ, R11 ;  /* 0x000000ffff0d8224 */ /* 0x000fe200078e000b */
[----:B------:R-:W4:Y:S04]  /*06b0*/  @!P0 LDS R12, [UR14+0xc] ;  /* 0x00000c0eff0c8984 */ /* 0x000f280008000800 */
[----:B0-----:R-:W-:-:S13]  /*06c0*/  FSETP.GEU.AND P0, PT, R4, R13, PT ;  /* 0x0000000d0400720b */ /* 0x001fda0003f0e000 */
[----:B------:R-:W-:Y:S01]  /*06d0*/  @!P0 IMAD.MOV.U32 R13, RZ, RZ, R4 ;  /* 0x000000ffff0d8224 */ /* 0x000fe200078e0004 */
[----:B------:R-:W0:Y:S04]  /*06e0*/  @!P0 LDS R12, [UR14+0x10] ;  /* 0x0000100eff0c8984 */ /* 0x000e280008000800 */
[----:B------:R-:W-:-:S13]  /*06f0*/  FSETP.GEU.AND P0, PT, R5, R13, PT ;  /* 0x0000000d0500720b */ /* 0x000fda0003f0e000 */
[----:B------:R-:W-:Y:S01]  /*0700*/  @!P0 IMAD.MOV.U32 R13, RZ, RZ, R5 ;  /* 0x000000ffff0d8224 */ /* 0x000fe200078e0005 */
[----:B------:R-:W0:Y:S04]  /*0710*/  @!P0 LDS R12, [UR14+0x14] ;  /* 0x0000140eff0c8984 */ /* 0x000e280008000800 */
[----:B------:R-:W-:-:S13]  /*0720*/  FSETP.GEU.AND P0, PT, R6, R13, PT ;  /* 0x0000000d0600720b */ /* 0x000fda0003f0e000 */
[----:B------:R-:W-:Y:S01]  /*0730*/  @!P0 IMAD.MOV.U32 R13, RZ, RZ, R6 ;  /* 0x000000ffff0d8224 */ /* 0x000fe200078e0006 */
[----:B------:R-:W0:Y:S04]  /*0740*/  @!P0 LDS R12, [UR14+0x18] ;  /* 0x0000180eff0c8984 */ /* 0x000e280008000800 */
[----:B------:R-:W-:-:S13]  /*0750*/  FSETP.GEU.AND P0, PT, R7, R13, PT ;  /* 0x0000000d0700720b */ /* 0x000fda0003f0e000 */
[----:B------:R-:W-:Y:S01]  /*0760*/  @!P0 IMAD.MOV.U32 R13, RZ, RZ, R7 ;  /* 0x000000ffff0d8224 */ /* 0x000fe200078e0007 */
[----:B------:R-:W0:Y:S01]  /*0770*/  @!P0 LDS R12, [UR14+0x1c] ;  /* 0x00001c0eff0c8984 */ /* 0x000e220008000800 */
[----:B------:R-:W-:Y:S01]  /*0780*/  UIADD3 UR14, UPT, UPT, UR14, 0x40, URZ ;  /* 0x000000400e0e7890 */ /* 0x000fe2000fffe0ff */
[----:B-1234-:R-:W-:Y:S11]  /*0790*/  BRA.U UP3, `(.L_x_6) ;  /* 0xfffffffd031c7547 */ /* 0x01eff6000b83ffff */
[----:B------:R-:W-:-:S05]  /*07a0*/  UMOV UR5, UR7 ;  /* 0x0000000700057c82 */ /* 0x000fca0008000000 */
.L_x_5:
[----:B------:R-:W-:-:S09]  /*07b0*/  UISETP.NE.AND UP3, UPT, UR10, URZ, UPT ;  /* 0x000000ff0a00728c */ /* 0x000fd2000bf65270 */
[----:B------:R-:W-:Y:S05]  /*07c0*/  BRA.U !UP3, `(.L_x_7) ;  /* 0x000000050b087547 */ /* 0x000fea000b800000 */
[----:B------:R-:W-:Y:S01]  /*07d0*/  UISETP.NE.AND UP3, UPT, UR11, URZ, UPT ;  /* 0x000000ff0b00728c */ /* 0x000fe2000bf65270 */
[----:B------:R-:W-:Y:S10]  /*07e0*/  BRA.U !UP0, `(.L_x_8) ;  /* 0x0000000108747547 */ /* 0x000ff4000b800000 */
[----:B------:R-:W-:Y:S02]  /*07f0*/  ULEA UR12, UR5, UR9, 0x2 ;  /* 0x00000009050c7291 */ /* 0x000fe4000f8e10ff */
[----:B------:R-:W-:Y:S02]  /*0800*/  ULEA UR14, UR5, UR6, 0x2 ;  /* 0x00000006050e7291 */ /* 0x000fe4000f8e10ff */
[----:B------:R-:W-:-:S05]  /*0810*/  UIADD3 UR5, UPT, UPT, UR5, 0x8, URZ ;  /* 0x0000000805057890 */ /* 0x000fca000fffe0ff */
[----:B------:R-:W1:Y:S04]  /*0820*/  LDS.128 R4, [UR12] ;  /* 0x0000000cff047984 */ /* 0x000e680008000c00 */
[----:B0-----:R-:W0:Y:S01]  /*0830*/  LDS.128 R8, [UR12+0x10] ;  /* 0x0000100cff087984 */ /* 0x001e220008000c00 */
[----:B-1----:R-:W-:-:S13]  /*0840*/  FSETP.GEU.AND P0, PT, R4, R13, PT ;  /* 0x0000000d0400720b */ /* 0x002fda0003f0e000 */
        /* <DEDUP_REMOVED lines=21> */
[----:B------:R-:W0:Y:S01]  /*09a0*/  @!P0 LDS R12, [UR14+0x1c] ;  /* 0x00001c0eff0c8984 */ /* 0x000e220008000800 */
[----:B-1234-:R-:W-:-:S07]  /*09b0*/  @!P0 IMAD.MOV.U32 R13, RZ, RZ, R11 ;  /* 0x000000ffff0d8224 */ /* 0x01efce00078e000b */
.L_x_8:
[----:B------:R-:W-:Y:S05]  /*09c0*/  BRA.U !UP3, `(.L_x_7) ;  /* 0x000000010b887547 */ /* 0x000fea000b800000 */
[----:B------:R-:W-:Y:S01]  /*09d0*/  UISETP.NE.AND UP3, UPT, UR13, URZ, UPT ;  /* 0x000000ff0d00728c */ /* 0x000fe2000bf65270 */
[----:B------:R-:W-:Y:S10]  /*09e0*/  BRA.U !UP1, `(.L_x_9) ;  /* 0x0000000109407547 */ /* 0x000ff4000b800000 */
[----:B------:R-:W-:-:S09]  /*09f0*/  ULEA UR12, UR5, UR9, 0x2 ;  /* 0x00000009050c7291 */ /* 0x000fd2000f8e10ff */
[----:B------:R-:W1:Y:S01]  /*0a00*/  LDS.128 R4, [UR12] ;  /* 0x0000000cff047984 */ /* 0x000e620008000c00 */
[----:B------:R-:W-:Y:S02]  /*0a10*/  ULEA UR12, UR5, UR6, 0x2 ;  /* 0x00000006050c7291 */ /* 0x000fe4000f8e10ff */
[----:B------:R-:W-:Y:S01]  /*0a20*/  UIADD3 UR5, UPT, UPT, UR5, 0x4, URZ ;  /* 0x0000000405057890 */ /* 0x000fe2000fffe0ff */
[----:B-1----:R-:W-:-:S13]  /*0a30*/  FSETP.GEU.AND P0, PT, R4, R13, PT ;  /* 0x0000000d0400720b */ /* 0x002fda0003f0e000 */
[----:B------:R-:W-:Y:S01]  /*0a40*/  @!P0 IMAD.MOV.U32 R13, RZ, RZ, R4 ;  /* 0x000000ffff0d8224 */ /* 0x000fe200078e0004 */
[----:B0-----:R-:W1:Y:S04]  /*0a50*/  @!P0 LDS R12, [UR12] ;  /* 0x0000000cff0c8984 */ /* 0x001e680008000800 */
[----:B------:R-:W-:-:S13]  /*0a60*/  FSETP.GEU.AND P0, PT, R5, R13, PT ;  /* 0x0000000d0500720b */ /* 0x000fda0003f0e000 */
[----:B------:R-:W-:Y:S01]  /*0a70*/  @!P0 IMAD.MOV.U32 R13, RZ, RZ, R5 ;  /* 0x000000ffff0d8224 */ /* 0x000fe200078e0005 */
[----:B------:R-:W2:Y:S04]  /*0a80*/  @!P0 LDS R12, [UR12+0x4] ;  /* 0x0000040cff0c8984 */ /* 0x000ea80008000800 */
[----:B------:R-:W-:-:S13]  /*0a90*/  FSETP.GEU.AND P0, PT, R6, R13, PT ;  /* 0x0000000d0600720b */ /* 0x000fda0003f0e000 */
[----:B------:R-:W-:Y:S01]  /*0aa0*/  @!P0 IMAD.MOV.U32 R13, RZ, RZ, R6 ;  /* 0x000000ffff0d8224 */ /* 0x000fe200078e0006 */
[----:B------:R-:W3:Y:S04]  /*0ab0*/  @!P0 LDS R12, [UR12+0x8] ;  /* 0x0000080cff0c8984 */ /* 0x000ee80008000800 */
[----:B------:R-:W-:-:S13]  /*0ac0*/  FSETP.GEU.AND P0, PT, R7, R13, PT ;  /* 0x0000000d0700720b */ /* 0x000fda0003f0e000 */
[----:B------:R-:W4:Y:S01]  /*0ad0*/  @!P0 LDS R12, [UR12+0xc] ;  /* 0x00000c0cff0c8984 */ /* 0x000f220008000800 */
[----:B-1----:R-:W-:-:S07]  /*0ae0*/  @!P0 IMAD.MOV.U32 R13, RZ, RZ, R7 ;  /* 0x000000ffff0d8224 */ /* 0x002fce00078e0007 */
.L_x_9:
[----:B------:R-:W-:Y:S05]  /*0af0*/  BRA.U !UP3, `(.L_x_7) ;  /* 0x000000010b3c7547 */ /* 0x000fea000b800000 */
[----:B------:R-:W-:Y:S02]  /*0b00*/  ULEA UR12, UR5, UR9, 0x2 ;  /* 0x00000009050c7291 */ /* 0x000fe4000f8e10ff */
[----:B------:R-:W-:Y:S02]  /*0b10*/  ULEA UR5, UR5, UR6, 0x2 ;  /* 0x0000000605057291 */ /* 0x000fe4000f8e10ff */
[----:B------:R-:W-:-:S05]  /*0b20*/  UISETP.NE.AND UP3, UPT, UR13, 0x1, UPT ;  /* 0x000000010d00788c */ /* 0x000fca000bf65270 */
[----:B------:R-:W1:Y:S02]  /*0b30*/  LDS.128 R4, [UR12] ;  /* 0x0000000cff047984 */ /* 0x000e640008000c00 */
[----:B-1----:R-:W-:-:S13]  /*0b40*/  FSETP.GEU.AND P0, PT, R4, R13, PT ;  /* 0x0000000d0400720b */ /* 0x002fda0003f0e000 */
[----:B0-234-:R-:W1:Y:S01]  /*0b50*/  @!P0 LDS R12, [UR5] ;  /* 0x00000005ff0c8984 */ /* 0x01de620008000800 */
[----:B------:R-:W-:Y:S01]  /*0b60*/  @!P0 IMAD.MOV.U32 R13, RZ, RZ, R4 ;  /* 0x000000ffff0d8224 */ /* 0x000fe200078e0004 */
[----:B------:R-:W-:Y:S06]  /*0b70*/  BRA.U !UP3, `(.L_x_7) ;  /* 0x000000010b1c7547 */ /* 0x000fec000b800000 */
[----:B------:R-:W-:Y:S01]  /*0b80*/  FSETP.GEU.AND P0, PT, R5, R13, PT ;  /* 0x0000000d0500720b */ /* 0x000fe20003f0e000 */
[----:B------:R-:W-:-:S12]  /*0b90*/  UISETP.NE.AND UP3, UPT, UR13, 0x2, UPT ;  /* 0x000000020d00788c */ /* 0x000fd8000bf65270 */
[----:B-1----:R-:W0:Y:S01]  /*0ba0*/  @!P0 LDS R12, [UR5+0x4] ;  /* 0x00000405ff0c8984 */ /* 0x002e220008000800 */
[----:B------:R-:W-:Y:S01]  /*0bb0*/  @!P0 IMAD.MOV.U32 R13, RZ, RZ, R5 ;  /* 0x000000ffff0d8224 */ /* 0x000fe200078e0005 */
[----:B------:R-:W-:Y:S06]  /*0bc0*/  BRA.U !UP3, `(.L_x_7) ;  /* 0x000000010b087547 */ /* 0x000fec000b800000 */
[----:B------:R-:W-:-:S13]  /*0bd0*/  FSETP.GEU.AND P0, PT, R6, R13, PT ;  /* 0x0000000d0600720b */ /* 0x000fda0003f0e000 */
[----:B0-----:R-:W0:Y:S02]  /*0be0*/  @!P0 LDS R12, [UR5+0x8] ;  /* 0x00000805ff0c8984 */ /* 0x001e240008000800 */
.L_x_7:
[----:B01234-:R-:W-:-:S13]  /*0bf0*/  ISETP.NE.AND P0, PT, R12, -0x1, PT ;  /* 0xffffffff0c00780c */ /* 0x01ffda0003f05270 */
[----:B------:R-:W-:Y:S05]  /*0c00*/  @!P0 BRA `(.L_x_4) ;  /* 0x00000000002c8947 */ /* 0x000fea0003800000 */
[----:B------:R-:W0:Y:S08]  /*0c10*/  LDC.64 R4, c[0x0][0x388] ;  /* 0x0000e200ff047b82 */ /* 0x000e300000000a00 */
[----:B------:R-:W1:Y:S08]  /*0c20*/  LDC.64 R6, c[0x0][0x398] ;  /* 0x0000e600ff067b82 */ /* 0x000e700000000a00 */
[----:B------:R-:W2:Y:S01]  /*0c30*/  LDC.64 R8, c[0x0][0x380] ;  /* 0x0000e000ff087b82 */ /* 0x000ea20000000a00 */
[----:B0-----:R-:W-:-:S06]  /*0c40*/  IMAD.WIDE R4, R12, 0x4, R4 ;  /* 0x000000040c047825 */ /* 0x001fcc00078e0204 */
[----:B------:R-:W1:Y:S01]  /*0c50*/  LDG.E R5, desc[UR16][R4.64] ;  /* 0x0000001004057981 */ /* 0x000e62000c1e1900 */
[----:B------:R-:W-:Y:S02]  /*0c60*/  IMAD.MOV.U32 R11, RZ, RZ, 0x1 ;  /* 0x00000001ff0b7424 */ /* 0x000fe400078e00ff */
[----:B------:R-:W-:Y:S02]  /*0c70*/  IMAD.MOV.U32 R15, RZ, RZ, -0x40800000 ;  /* 0xbf800000ff0f7424 */ /* 0x000fe400078e00ff */
[----:B--2---:R-:W-:-:S04]  /*0c80*/  IMAD.WIDE R12, R12, 0x8, R8 ;  /* 0x000000080c0c7825 */ /* 0x004fc800078e0208 */
[----:B-1----:R-:W-:-:S05]  /*0c90*/  IMAD.WIDE R6, R5, 0x4, R6 ;  /* 0x0000000405067825 */ /* 0x002fca00078e0206 */
[----:B------:R1:W-:Y:S04]  /*0ca0*/  REDG.E.ADD.STRONG.GPU desc[UR16][R6.64], R11 ;  /* 0x0000000b0600798e */ /* 0x0003e8000c12e110 */
[----:B------:R1:W-:Y:S02]  /*0cb0*/  STG.E desc[UR16][R12.64], R15 ;  /* 0x0000000f0c007986 */ /* 0x0003e4000c101910 */
.L_x_4:
[----:B------:R-:W-:Y:S05]  /*0cc0*/  BSYNC.RECONVERGENT B0 ;  /* 0x0000000000007941 */ /* 0x000fea0003800200 */
.L_x_3:
[----:B------:R-:W-:Y:S06]  /*0cd0*/  BAR.SYNC.DEFER_BLOCKING 0x0 ;  /* 0x0000000000007b1d */ /* 0x000fec0000010000 */
[----:B------:R-:W-:Y:S05]  /*0ce0*/  BRA.U UP2, `(.L_x_10) ;  /* 0xfffffff502307547 */ /* 0x000fea000b83ffff */
[----:B------:R-:W-:-:S13]  /*0cf0*/  ISETP.NE.AND P0, PT, R0, RZ, PT ;  /* 0x000000ff0000720c */ /* 0x000fda0003f05270 */
[----:B------:R-:W-:Y:S05]  /*0d00*/  @P0 EXIT ;  /* 0x000000000000094d */ /* 0x000fea0003800000 */
[----:B0-----:R-:W0:Y:S02]  /*0d10*/  LDC.64 R2, c[0x0][0x398] ;  /* 0x0000e600ff027b82 */ /* 0x001e240000000a00 */
[----:B0-----:R-:W2:Y:S04]  /*0d20*/  LDG.E R0, desc[UR16][R2.64] ;  /* 0x0000001002007981 */ /* 0x001ea8000c1e1900 */
[----:B------:R-:W3:Y:S04]  /*0d30*/  LDG.E R5, desc[UR16][R2.64+0x4] ;  /* 0x0000041002057981 */ /* 0x000ee8000c1e1900 */
[----:B-1----:R-:W4:Y:S04]  /*0d40*/  LDG.E R7, desc[UR16][R2.64+0x8] ;  /* 0x0000081002077981 */ /* 0x002f28000c1e1900 */
[----:B------:R-:W5:Y:S04]  /*0d50*/  LDG.E R6, desc[UR16][R2.64+0xc] ;  /* 0x00000c1002067981 */ /* 0x000f68000c1e1900 */
[----:B------:R-:W5:Y:S04]  /*0d60*/  LDG.E R9, desc[UR16][R2.64+0x10] ;  /* 0x0000101002097981 */ /* 0x000f68000c1e1900 */
[----:B------:R-:W5:Y:S04]  /*0d70*/  LDG.E R8, desc[UR16][R2.64+0x14] ;  /* 0x0000141002087981 */ /* 0x000f68000c1e1900 */
[----:B------:R-:W5:Y:S04]  /*0d80*/  LDG.E R11, desc[UR16][R2.64+0x18] ;  /* 0x00001810020b7981 */ /* 0x000f68000c1e1900 */
[----:B------:R-:W5:Y:S04]  /*0d90*/  LDG.E R10, desc[UR16][R2.64+0x1c] ;  /* 0x00001c10020a7981 */ /* 0x000f68000c1e1900 */
[----:B------:R-:W5:Y:S04]  /*0da0*/  LDG.E R13, desc[UR16][R2.64+0x20] ;  /* 0x00002010020d7981 */ /* 0x000f68000c1e1900 */
[----:B------:R0:W5:Y:S02]  /*0db0*/  LDG.E R15, desc[UR16][R2.64+0x24] ;  /* 0x00002410020f7981 */ /* 0x000164000c1e1900 */
[----:B0-----:R-:W0:Y:S01]  /*0dc0*/  LDC.64 R2, c[0x0][0x3a0] ;  /* 0x0000e800ff027b82 */ /* 0x001e220000000a00 */
[----:B--2---:R-:W-:-:S04]  /*0dd0*/  VIMNMX R0, PT, PT, RZ, R0, !PT ;  /* 0x00000000ff007248 */ /* 0x004fc80007fe0100 */
[----:B---3--:R-:W-:Y:S02]  /*0de0*/  VIMNMX R4, PT, PT, R0, R5, !PT ;  /* 0x0000000500047248 */ /* 0x008fe40007fe0100 */
[----:B------:R-:W-:Y:S02]  /*0df0*/  ISETP.GT.AND P0, PT, R5, R0, PT ;  /* 0x000000000500720c */ /* 0x000fe40003f04270 */
[----:B----4-:R-:W-:Y:S02]  /*0e00*/  VIMNMX R5, PT, PT, R4, R7, !PT ;  /* 0x0000000704057248 */ /* 0x010fe40007fe0100 */
[----:B------:R-:W-:Y:S02]  /*0e10*/  ISETP.GT.AND P1, PT, R7, R4, PT ;  /* 0x000000040700720c */ /* 0x000fe40003f24270 */
[----:B------:R-:W-:Y:S02]  /*0e20*/  SEL R0, RZ, 0x1, !P0 ;  /* 0x00000001ff007807 */ /* 0x000fe40004000000 */
[----:B-----5:R-:W-:-:S02]  /*0e30*/  VIMNMX R4, PT, PT, R5, R6, !PT ;  /* 0x0000000605047248 */ /* 0x020fc40007fe0100 */
[----:B------:R-:W-:Y:S02]  /*0e40*/  ISETP.GT.AND P0, PT, R6, R5, PT ;  /* 0x000000050600720c */ /* 0x000fe40003f04270 */
[----:B------:R-:W-:Y:S02]  /*0e50*/  SEL R0, R0, 0x2, !P1 ;  /* 0x0000000200007807 */ /* 0x000fe40004800000 */
[----:B------:R-:W-:Y:S02]  /*0e60*/  VIMNMX R5, PT, PT, R4, R9, !PT ;  /* 0x0000000904057248 */ /* 0x000fe40007fe0100 */
[----:B------:R-:W-:Y:S02]  /*0e70*/  ISETP.GT.AND P1, PT, R9, R4, PT ;  /* 0x000000040900720c */ /* 0x000fe40003f24270 */
[----:B------:R-:W-:Y:S02]  /*0e80*/  SEL R0, R0, 0x3, !P0 ;  /* 0x0000000300007807 */ /* 0x000fe40004000000 */
[----:B------:R-:W-:-:S02]  /*0e90*/  VIMNMX R4, PT, PT, R5, R8, !PT ;  /* 0x0000000805047248 */ /* 0x000fc40007fe0100 */
        /* <DEDUP_REMOVED lines=8> */
[----:B------:R-:W-:Y:S02]  /*0f20*/  ISETP.GT.AND P1, PT, R13, R4, PT ;  /* 0x000000040d00720c */ /* 0x000fe40003f24270 */
[----:B------:R-:W-:Y:S02]  /*0f30*/  VIMNMX R4, PT, PT, R4, R13, !PT ;  /* 0x0000000d04047248 */ /* 0x000fe40007fe0100 */
[----:B------:R-:W-:Y:S02]  /*0f40*/  SEL R0, R0, 0x7, !P0 ;  /* 0x0000000700007807 */ /* 0x000fe40004000000 */
[----:B------:R-:W-:-:S02]  /*0f50*/  ISETP.GT.AND P0, PT, R15, R4, PT ;  /* 0x000000040f00720c */ /* 0x000fc40003f04270 */
[----:B------:R-:W-:-:S04]  /*0f60*/  SEL R0, R0, 0x8, !P1 ;  /* 0x0000000800007807 */ /* 0x000fc80004800000 */
[----:B------:R-:W-:-:S05]  /*0f70*/  SEL R5, R0, 0x9, !P0 ;  /* 0x0000000900057807 */ /* 0x000fca0004000000 */
[----:B0-----:R-:W-:Y:S01]  /*0f80*/  STG.E desc[UR16][R2.64], R5 ;  /* 0x0000000502007986 */ /* 0x001fe2000c101910 */
[----:B------:R-:W-:Y:S05]  /*0f90*/  EXIT ;  /* 0x000000000000794d */ /* 0x000fea0003800000 */
.L_x_11:
[----:B------:R-:W-:-:S00]  /*0fa0*/  BRA `(.L_x_11) ;  /* 0xfffffffc00fc7947 */ /* 0x000fc0000383ffff */
[----:B------:R-:W-:-:S00]  /*0fb0*/  NOP ;  /* 0x0000000000007918 */ /* 0x000fc00000000000 */
        /* <DEDUP_REMOVED lines=12> */
.L_x_19:


//--------------------- .text._Z16computeDistancesPfS_P13DistanceLabeli --------------------------
	.section	.text._Z16computeDistancesPfS_P13DistanceLabeli,"ax",@progbits
	.align	128
        .global         _Z16computeDistancesPfS_P13DistanceLabeli
        .type           _Z16computeDistancesPfS_P13DistanceLabeli,@function
        .size           _Z16computeDistancesPfS_P13DistanceLabeli,(.L_x_18 - _Z16computeDistancesPfS_P13DistanceLabeli)
        .other          _Z16computeDistancesPfS_P13DistanceLabeli,@"STO_CUDA_ENTRY STV_DEFAULT"
_Z16computeDistancesPfS_P13DistanceLabeli:
.text._Z16computeDistancesPfS_P13DistanceLabeli:
[----:B------:R-:W-:Y:S01]  /*0000*/  LDC R1, c[0x0][0x37c] ;  /* 0x0000df00ff017b82 */ /* 0x000fe20000000800 */
[----:B------:R-:W0:Y:S07]  /*0010*/  S2R R3, SR_TID.X ;  /* 0x0000000000037919 */ /* 0x000e2e0000002100 */
[----:B------:R-:W0:Y:S01]  /*0020*/  S2UR UR4, SR_CTAID.X ;  /* 0x00000000000479c3 */ /* 0x000e220000002500 */
[----:B------:R-:W1:Y:S07]  /*0030*/  LDCU UR5, c[0x0][0x398] ;  /* 0x00007300ff0577ac */ /* 0x000e6e0008000800 */
[----:B------:R-:W0:Y:S02]  /*0040*/  LDC R6, c[0x0][0x360] ;  /* 0x0000d800ff067b82 */ /* 0x000e240000000800 */
[----:B0-----:R-:W-:-:S05]  /*0050*/  IMAD R6, R6, UR4, R3 ;  /* 0x0000000406067c24 */ /* 0x001fca000f8e0203 */
[----:B-1----:R-:W-:-:S13]  /*0060*/  ISETP.GE.AND P0, PT, R6, UR5, PT ;  /* 0x0000000506007c0c */ /* 0x002fda000bf06270 */
[----:B------:R-:W-:Y:S05]  /*0070*/  @P0 EXIT ;  /* 0x000000000000094d */ /* 0x000fea0003800000 */
[----:B------:R-:W0:Y:S01]  /*0080*/  LDCU.128 UR8, c[0x0][0x380] ;  /* 0x00007000ff0877ac */ /* 0x000e220008000c00 */
[----:B------:R-:W-:Y:S02]  /*0090*/  HFMA2 R10, -RZ, RZ, 0, 0 ;  /* 0x00000000ff0a7431 */ /* 0x000fe400000001ff */
[----:B------:R-:W-:Y:S01]  /*00a0*/  IMAD R7, R6, 0x310, RZ ;  /* 0x0000031006077824 */ /* 0x000fe200078e02ff */
[----:B------:R-:W1:Y:S01]  /*00b0*/  LDCU.64 UR12, c[0x0][0x358] ;  /* 0x00006b00ff0c77ac */ /* 0x000e620008000a00 */
[----:B0-----:R-:W-:Y:S02]  /*00c0*/  UIADD3 UR4, UP1, UPT, UR10, 0x20, URZ ;  /* 0x000000200a047890 */ /* 0x001fe4000ff3e0ff */
[----:B------:R-:W-:Y:S02]  /*00d0*/  UIADD3 UR6, UP0, UPT, UR8, 0x20, URZ ;  /* 0x0000002008067890 */ /* 0x000fe4000ff1e0ff */
[----:B------:R-:W-:Y:S02]  /*00e0*/  UIADD3.X UR5, UPT, UPT, URZ, UR11, URZ, UP1, !UPT ;  /* 0x0000000bff057290 */ /* 0x000fe40008ffe4ff */
[----:B------:R-:W-:Y:S01]  /*00f0*/  MOV R2, UR4 ;  /* 0x0000000400027c02 */ /* 0x000fe20008000f00 */
[----:B------:R-:W-:Y:S01]  /*0100*/  UIADD3.X UR7, UPT, UPT, URZ, UR9, URZ, UP0, !UPT ;  /* 0x00000009ff077290 */ /* 0x000fe200087fe4ff */
[----:B------:R-:W-:-:S02]  /*0110*/  UMOV UR4, URZ ;  /* 0x000000ff00047c82 */ /* 0x000fc40008000000 */
[----:B-1----:R-:W-:-:S09]  /*0120*/  MOV R3, UR5 ;  /* 0x0000000500037c02 */ /* 0x002fd20008000f00 */
.L_x_12:
[----:B------:R-:W-:Y:S01]  /*0130*/  MOV R4, UR6 ;  /* 0x0000000600047c02 */ /* 0x000fe20008000f00 */
[----:B------:R-:W2:Y:S01]  /*0140*/  LDG.E R12, desc[UR12][R2.64+-0x20] ;  /* 0xffffe00c020c7981 */ /* 0x000ea2000c1e1900 */
[----:B------:R-:W-:-:S03]  /*0150*/  MOV R5, UR7 ;  /* 0x0000000700057c02 */ /* 0x000fc60008000f00 */
[----:B------:R-:W3:Y:S01]  /*0160*/  LDG.E R25, desc[UR12][R2.64+-0x1c] ;  /* 0xffffe40c02197981 */ /* 0x000ee2000c1e1900 */
[----:B------:R-:W-:-:S03]  /*0170*/  IMAD.WIDE R4, R7, 0x4, R4 ;  /* 0x0000000407047825 */ /* 0x000fc600078e0204 */
[----:B------:R-:W4:Y:S04]  /*0180*/  LDG.E R16, desc[UR12][R2.64+-0x18] ;  /* 0xffffe80c02107981 */ /* 0x000f28000c1e1900 */
[----:B------:R-:W2:Y:S04]  /*0190*/  LDG.E R11, desc[UR12][R4.64+-0x20] ;  /* 0xffffe00c040b7981 */ /* 0x000ea8000c1e1900 */
[----:B------:R-:W3:Y:S04]  /*01a0*/  LDG.E R24, desc[UR12][R4.64+-0x1c] ;  /* 0xffffe40c04187981 */ /* 0x000ee8000c1e1900 */
[----:B------:R-:W4:Y:S04]  /*01b0*/  LDG.E R19, desc[UR12][R4.64+-0x18] ;  /* 0xffffe80c04137981 */ /* 0x000f28000c1e1900 */
[----:B------:R-:W5:Y:S04]  /*01c0*/  LDG.E R18, desc[UR12][R2.64+-0x14] ;  /* 0xffffec0c02127981 */ /* 0x000f68000c1e1900 */
        /* <DEDUP_REMOVED lines=11> */
[----:B------:R-:W5:Y:S01]  /*0280*/  LDG.E R27, desc[UR12][R2.64+0x1c] ;  /* 0x00001c0c021b7981 */ /* 0x000f62000c1e1900 */
[----:B--2---:R-:W-:-:S03]  /*0290*/  FADD R11, R11, -R12 ;  /* 0x8000000c0b0b7221 */ /* 0x004fc60000000000 */
[----:B------:R-:W2:Y:S01]  /*02a0*/  LDG.E R12, desc[UR12][R2.64] ;  /* 0x0000000c020c7981 */ /* 0x000ea2000c1e1900 */
[----:B------:R-:W-:Y:S01]  /*02b0*/  FFMA R22, R11, R11, R10 ;  /* 0x0000000b0b167223 */ /* 0x000fe2000000000a */
[----:B---3--:R-:W-:Y:S02]  /*02c0*/  FADD R25, R24, -R25 ;  /* 0x8000001918197221 */ /* 0x008fe40000000000 */
[----:B------:R-:W3:Y:S02]  /*02d0*/  LDG.E R10, desc[UR12][R2.64+0x4] ;  /* 0x0000040c020a7981 */ /* 0x000ee4000c1e1900 */
[----:B------:R-:W-:Y:S02]  /*02e0*/  FFMA R22, R25, R25, R22 ;  /* 0x0000001919167223 */ /* 0x000fe40000000016 */
[----:B------:R-:W3:Y:S01]  /*02f0*/  LDG.E R11, desc[UR12][R4.64+0x4] ;  /* 0x0000040c040b7981 */ /* 0x000ee2000c1e1900 */
[----:B----4-:R-:W-:-:S03]  /*0300*/  FADD R25, R19, -R16 ;  /* 0x8000001013197221 */ /* 0x010fc60000000000 */
[----:B------:R-:W4:Y:S01]  /*0310*/  LDG.E R16, desc[UR12][R2.64+0x8] ;  /* 0x0000080c02107981 */ /* 0x000f22000c1e1900 */
[----:B------:R-:W-:Y:S01]  /*0320*/  FFMA R22, R25, R25, R22 ;  /* 0x0000001919167223 */ /* 0x000fe20000000016 */
[----:B-----5:R-:W-:Y:S02]  /*0330*/  FADD R25, R21, -R18 ;  /* 0x8000001215197221 */ /* 0x020fe40000000000 */
[----:B------:R-:W4:Y:S02]  /*0340*/  LDG.E R19, desc[UR12][R4.64+0x8] ;  /* 0x0000080c04137981 */ /* 0x000f24000c1e1900 */
[----:B------:R-:W-:Y:S02]  /*0350*/  FFMA R22, R25, R25, R22 ;  /* 0x0000001919167223 */ /* 0x000fe40000000016 */
[----:B------:R-:W5:Y:S01]  /*0360*/  LDG.E R18, desc[UR12][R2.64+0xc] ;  /* 0x00000c0c02127981 */ /* 0x000f62000c1e1900 */
[----:B------:R-:W-:-:S03]  /*0370*/  FADD R25, R23, -R20 ;  /* 0x8000001417197221 */ /* 0x000fc60000000000 */
[----:B------:R-:W5:Y:S04]  /*0380*/  LDG.E R21, desc[UR12][R4.64+0xc] ;  /* 0x00000c0c04157981 */ /* 0x000f68000c1e1900 */
[----:B------:R-:W5:Y:S01]  /*0390*/  LDG.E R20, desc[UR12][R2.64+0x10] ;  /* 0x0000100c02147981 */ /* 0x000f62000c1e1900 */
[----:B------:R-:W-:-:S03]  /*03a0*/  FFMA R22, R25, R25, R22 ;  /* 0x0000001919167223 */ /* 0x000fc60000000016 */
[----:B------:R-:W5:Y:S01]  /*03b0*/  LDG.E R23, desc[UR12][R4.64+0x10] ;  /* 0x0000100c04177981 */ /* 0x000f62000c1e1900 */
[----:B------:R-:W-:-:S03]  /*03c0*/  FADD R29, R17, -R8 ;  /* 0x80000008111d7221 */ /* 0x000fc60000000000 */
[----:B------:R-:W5:Y:S04]  /*03d0*/  LDG.E R24, desc[UR12][R2.64+0x14] ;  /* 0x0000140c02187981 */ /* 0x000f68000c1e1900 */
[----:B------:R-:W5:Y:S04]  /*03e0*/  LDG.E R25, desc[UR12][R4.64+0x14] ;  /* 0x0000140c04197981 */ /* 0x000f68000c1e1900 */
[----:B------:R0:W5:Y:S04]  /*03f0*/  LDG.E R8, desc[UR12][R2.64+0x18] ;  /* 0x0000180c02087981 */ /* 0x000168000c1e1900 */
[----:B------:R-:W5:Y:S01]  /*0400*/  LDG.E R17, desc[UR12][R4.64+0x18] ;  /* 0x0000180c04117981 */ /* 0x000f62000c1e1900 */
[----:B------:R-:W-:Y:S01]  /*0410*/  FFMA R22, R29, R29, R22 ;  /* 0x0000001d1d167223 */ /* 0x000fe20000000016 */
[----:B------:R-:W-:Y:S01]  /*0420*/  FADD R9, R9, -R0 ;  /* 0x8000000009097221 */ /* 0x000fe20000000000 */
[----:B------:R-:W-:-:S03]  /*0430*/  FADD R15, R15, -R14 ;  /* 0x8000000e0f0f7221 */ /* 0x000fc60000000000 */
[----:B------:R-:W-:-:S04]  /*0440*/  FFMA R22, R9, R9, R22 ;  /* 0x0000000909167223 */ /* 0x000fc80000000016 */
[----:B------:R-:W-:Y:S01]  /*0450*/  FFMA R22, R15, R15, R22 ;  /* 0x0000000f0f167223 */ /* 0x000fe20000000016 */
[----:B------:R-:W-:-:S04]  /*0460*/  UIADD3 UR4, UPT, UPT, UR4, 0x10, URZ ;  /* 0x0000001004047890 */ /* 0x000fc8000fffe0ff */
[----:B------:R-:W-:Y:S01]  /*0470*/  UISETP.NE.AND UP0, UPT, UR4, 0x310, UPT ;  /* 0x000003100400788c */ /* 0x000fe2000bf05270 */
[----:B0-----:R-:W-:Y:S01]  /*0480*/  IADD3 R2, P0, PT, R2, 0x40, RZ ;  /* 0x0000004002027810 */ /* 0x001fe20007f1e0ff */
[----:B------:R-:W-:Y:S01]  /*0490*/  FADD R27, R26, -R27 ;  /* 0x8000001b1a1b7221 */ /* 0x000fe20000000000 */
[----:B------:R-:W-:Y:S02]  /*04a0*/  IADD3 R7, PT, PT, R7, 0x10, RZ ;  /* 0x0000001007077810 */ /* 0x000fe40007ffe0ff */
[----:B------:R-:W-:Y:S01]  /*04b0*/  IADD3.X R3, PT, PT, RZ, R3, RZ, P0, !PT ;  /* 0x00000003ff037210 */ /* 0x000fe200007fe4ff */
[----:B--2---:R-:W-:-:S04]  /*04c0*/  FADD R13, R13, -R12 ;  /* 0x8000000c0d0d7221 */ /* 0x004fc80000000000 */
[----:B------:R-:W-:Y:S01]  /*04d0*/  FFMA R22, R13, R13, R22 ;  /* 0x0000000d0d167223 */ /* 0x000fe20000000016 */
[----:B---3--:R-:W-:-:S04]  /*04e0*/  FADD R11, R11, -R10 ;  /* 0x8000000a0b0b7221 */ /* 0x008fc80000000000 */
[----:B------:R-:W-:Y:S01]  /*04f0*/  FFMA R22, R11, R11, R22 ;  /* 0x0000000b0b167223 */ /* 0x000fe20000000016 */
[----:B----4-:R-:W-:-:S04]  /*0500*/  FADD R19, R19, -R16 ;  /* 0x8000001013137221 */ /* 0x010fc80000000000 */
[----:B------:R-:W-:Y:S01]  /*0510*/  FFMA R22, R19, R19, R22 ;  /* 0x0000001313167223 */ /* 0x000fe20000000016 */
[----:B-----5:R-:W-:-:S04]  /*0520*/  FADD R21, R21, -R18 ;  /* 0x8000001215157221 */ /* 0x020fc80000000000 */
[----:B------:R-:W-:Y:S01]  /*0530*/  FFMA R22, R21, R21, R22 ;  /* 0x0000001515167223 */ /* 0x000fe20000000016 */
[----:B------:R-:W-:-:S04]  /*0540*/  FADD R23, R23, -R20 ;  /* 0x8000001417177221 */ /* 0x000fc80000000000 */
[----:B------:R-:W-:Y:S01]  /*0550*/  FFMA R22, R23, R23, R22 ;  /* 0x0000001717167223 */ /* 0x000fe20000000016 */
[----:B------:R-:W-:-:S04]  /*0560*/  FADD R25, R25, -R24 ;  /* 0x8000001819197221 */ /* 0x000fc80000000000 */
[----:B------:R-:W-:Y:S01]  /*0570*/  FFMA R22, R25, R25, R22 ;  /* 0x0000001919167223 */ /* 0x000fe20000000016 */
[----:B------:R-:W-:-:S04]  /*0580*/  FADD R17, R17, -R8 ;  /* 0x8000000811117221 */ /* 0x000fc80000000000 */
[----:B------:R-:W-:-:S04]  /*0590*/  FFMA R22, R17, R17, R22 ;  /* 0x0000001111167223 */ /* 0x000fc80000000016 */
[----:B------:R-:W-:Y:S01]  /*05a0*/  FFMA R10, R27, R27, R22 ;  /* 0x0000001b1b0a7223 */ /* 0x000fe20000000016 */
[----:B------:R-:W-:Y:S06]  /*05b0*/  BRA.U UP0, `(.L_x_12) ;  /* 0xfffffff900dc7547 */ /* 0x000fec000b83ffff */
[----:B------:R-:W-:Y:S01]  /*05c0*/  IADD3 R0, PT, PT, R10, -0xd000000, RZ ;  /* 0xf30000000a007810 */ /* 0x000fe20007ffe0ff */
[----:B------:R0:W1:Y:S01]  /*05d0*/  MUFU.RSQ R3, R10 ;  /* 0x0000000a00037308 */ /* 0x0000620000001400 */
[----:B------:R-:W-:Y:S02]  /*05e0*/  BSSY.RECONVERGENT B0, `(.L_x_13) ;  /* 0x000000b000007945 */ /* 0x000fe40003800200 */
[----:B------:R-:W-:-:S13]  /*05f0*/  ISETP.GT.U32.AND P0, PT, R0, 0x727fffff, PT ;  /* 0x727fffff0000780c */ /* 0x000fda0003f04070 */
[----:B0-----:R-:W-:Y:S05]  /*0600*/  @!P0 BRA `(.L_x_14) ;  /* 0x0000000000108947 */ /* 0x001fea0003800000 */
[----:B------:R-:W-:-:S07]  /*0610*/  MOV R7, 0x630 ;  /* 0x0000063000077802 */ /* 0x000fce0000000f00 */
[----:B-1----:R-:W-:Y:S05]  /*0620*/  CALL.REL.NOINC `($__internal_0_$__cuda_sm20_sqrt_rn_f32_slowpath) ;  /* 0x00000000002c7944 */ /* 0x002fea0003c00000 */
[----:B------:R-:W-:Y:S01]  /*0630*/  MOV R5, R10 ;  /* 0x0000000a00057202 */ /* 0x000fe20000000f00 */
[----:B------:R-:W-:Y:S06]  /*0640*/  BRA `(.L_x_15) ;  /* 0x0000000000107947 */ /* 0x000fec0003800000 */
.L_x_14:
[----:B-1----:R-:W-:Y:S01]  /*0650*/  FMUL.FTZ R5, R10, R3 ;  /* 0x000000030a057220 */ /* 0x002fe20000410000 */
[----:B------:R-:W-:-:S03]  /*0660*/  FMUL.FTZ R0, R3, 0.5 ;  /* 0x3f00000003007820 */ /* 0x000fc60000410000 */
[----:B------:R-:W-:-:S04]  /*0670*/  FFMA R10, -R5, R5, R10 ;  /* 0x00000005050a7223 */ /* 0x000fc8000000010a */
[----:B------:R-:W-:-:S07]  /*0680*/  FFMA R5, R10, R0, R5 ;  /* 0x000000000a057223 */ /* 0x000fce0000000005 */
.L_x_15:
[----:B------:R-:W-:Y:S05]  /*0690*/  BSYNC.RECONVERGENT B0 ;  /* 0x0000000000007941 */ /* 0x000fea0003800200 */
.L_x_13:
[----:B------:R-:W0:Y:S02]  /*06a0*/  LDC.64 R2, c[0x0][0x390] ;  /* 0x0000e400ff027b82 */ /* 0x000e240000000a00 */
[----:B0-----:R-:W-:-:S05]  /*06b0*/  IMAD.WIDE R6, R6, 0x8, R2 ;  /* 0x0000000806067825 */ /* 0x001fca00078e0202 */
[----:B------:R-:W-:Y:S01]  /*06c0*/  STG.E desc[UR12][R6.64], R5 ;  /* 0x0000000506007986 */ /* 0x000fe2000c10190c */
[----:B------:R-:W-:Y:S05]  /*06d0*/  EXIT ;  /* 0x000000000000794d */ /* 0x000fea0003800000 */
        .weak           $__internal_0_$__cuda_sm20_sqrt_rn_f32_slowpath
        .type           $__internal_0_$__cuda_sm20_sqrt_rn_f32_slowpath,@function
        .size           $__internal_0_$__cuda_sm20_sqrt_rn_f32_slowpath,(.L_x_18 - $__internal_0_$__cuda_sm20_sqrt_rn_f32_slowpath)
$__internal_0_$__cuda_sm20_sqrt_rn_f32_slowpath:
[----:B------:R-:W-:-:S13]  /*06e0*/  LOP3.LUT P0, RZ, R10, 0x7fffffff, RZ, 0xc0, !PT ;  /* 0x7fffffff0aff7812 */ /* 0x000fda000780c0ff */
[----:B------:R-:W-:Y:S05]  /*06f0*/  @!P0 BRA `(.L_x_16) ;  /* 0x0000000000448947 */ /* 0x000fea0003800000 */
[----:B------:R-:W-:Y:S02]  /*0700*/  FSETP.GEU.FTZ.AND P0, PT, R10, RZ, PT ;  /* 0x000000ff0a00720b */ /* 0x000fe40003f1e000 */
[----:B------:R-:W-:-:S11]  /*0710*/  MOV R0, R10 ;  /* 0x0000000a00007202 */ /* 0x000fd60000000f00 */
[----:B------:R-:W-:Y:S01]  /*0720*/  @!P0 MOV R10, 0x7fffffff ;  /* 0x7fffffff000a8802 */ /* 0x000fe20000000f00 */
[----:B------:R-:W-:Y:S06]  /*0730*/  @!P0 BRA `(.L_x_16) ;  /* 0x0000000000348947 */ /* 0x000fec0003800000 */
[----:B------:R-:W-:-:S13]  /*0740*/  FSETP.GTU.FTZ.AND P0, PT, |R0|, +INF , PT ;  /* 0x7f8000000000780b */ /* 0x000fda0003f1c200 */
[----:B------:R-:W-:Y:S01]  /*0750*/  @P0 FADD.FTZ R10, R0, 1 ;  /* 0x3f800000000a0421 */ /* 0x000fe20000010000 */
[----:B------:R-:W-:Y:S06]  /*0760*/  @P0 BRA `(.L_x_16) ;  /* 0x0000000000280947 */ /* 0x000fec0003800000 */
[----:B------:R-:W-:-:S13]  /*0770*/  FSETP.NEU.FTZ.AND P0, PT, |R0|, +INF , PT ;  /* 0x7f8000000000780b */ /* 0x000fda0003f1d200 */
[----:B------:R-:W-:Y:S01]  /*0780*/  @P0 FFMA R2, R0, 1.84467440737095516160e+19, RZ ;  /* 0x5f80000000020823 */ /* 0x000fe200000000ff */
[----:B------:R-:W-:-:S03]  /*0790*/  @!P0 MOV R10, R0 ;  /* 0x00000000000a8202 */ /* 0x000fc60000000f00 */
[----:B------:R-:W0:Y:S02]  /*07a0*/  @P0 MUFU.RSQ R3, R2 ;  /* 0x0000000200030308 */ /* 0x000e240000001400 */
[----:B0-----:R-:W-:Y:S01]  /*07b0*/  @P0 FMUL.FTZ R5, R2, R3 ;  /* 0x0000000302050220 */ /* 0x001fe20000410000 */
[----:B------:R-:W-:-:S03]  /*07c0*/  @P0 FMUL.FTZ R3, R3, 0.5 ;  /* 0x3f00000003030820 */ /* 0x000fc60000410000 */
[----:B------:R-:W-:-:S04]  /*07d0*/  @P0 FADD.FTZ R4, -R5, -RZ ;  /* 0x800000ff05040221 */ /* 0x000fc80000010100 */
[----:B------:R-:W-:-:S04]  /*07e0*/  @P0 FFMA R4, R5, R4, R2 ;  /* 0x0000000405040223 */ /* 0x000fc80000000002 */
[----:B------:R-:W-:-:S04]  /*07f0*/  @P0 FFMA R3, R4, R3, R5 ;  /* 0x0000000304030223 */ /* 0x000fc80000000005 */
[----:B------:R-:W-:-:S07]  /*0800*/  @P0 FMUL.FTZ R10, R3, 2.3283064365386962891e-10 ;  /* 0x2f800000030a0820 */ /* 0x000fce0000410000 */
.L_x_16:
[----:B------:R-:W-:Y:S01]  /*0810*/  HFMA2 R3, -RZ, RZ, 0, 0 ;  /* 0x00000000ff037431 */ /* 0x000fe200000001ff */
[----:B------:R-:W-:-:S04]  /*0820*/  MOV R2, R7 ;  /* 0x0000000700027202 */ /* 0x000fc80000000f00 */
[----:B------:R-:W-:Y:S05]  /*0830*/  RET.REL.NODEC R2 `(_Z16computeDistancesPfS_P13DistanceLabeli) ;  /* 0xfffffff402f07950 */ /* 0x000fea0003c3ffff */
.L_x_17:
        /* <DEDUP_REMOVED lines=12> */
.L_x_18:


//--------------------- .nv.shared._Z12findKNearestP13DistanceLabelPiiS1_S1_ --------------------------
	.section	.nv.shared._Z12findKNearestP13DistanceLabelPiiS1_S1_,"aw",@nobits
	.sectionflags	@""
	.align	4
.nv.shared._Z12findKNearestP13DistanceLabelPiiS1_S1_:
	.zero		3072


//--------------------- .nv.shared.reserved.0     --------------------------
	.section	.nv.shared.reserved.0,"aw",@nobits
	.weak		__nv_reservedSMEM_offset_0_alias
	.size		__nv_reservedSMEM_offset_0_alias, 0, 64
	.other		__nv_reservedSMEM_offset_0_alias,@"STO_CUDA_RESERVED_SHARED STV_DEFAULT"
__nv_reservedSMEM_offset_0_alias:
	.zero		0
	.zero		64


//--------------------- .nv.constant0._Z12findKNearestP13DistanceLabelPiiS1_S1_ --------------------------
	.section	.nv.constant0._Z12findKNearestP13DistanceLabelPiiS1_S1_,"a",@progbits
	.sectionflags	@""
	.align	4
.nv.constant0._Z12findKNearestP13DistanceLabelPiiS1_S1_:
	.zero		936


//--------------------- .nv.constant0._Z16computeDistancesPfS_P13DistanceLabeli --------------------------
	.section	.nv.constant0._Z16computeDistancesPfS_P13DistanceLabeli,"a",@progbits
	.sectionflags	@""
	.align	4
.nv.constant0._Z16computeDistancesPfS_P13DistanceLabeli:
	.zero		924


//--------------------- SYMBOLS --------------------------

	.type		.nv.reservedSmem.offset0,@object
	.size		.nv.reservedSmem.offset0,0x4
	.type		.nv.reservedSmem.cap,@object
	.size		.nv.reservedSmem.cap,0x4
